	.headerflags	@"EF_CUDA_TEXMODE_UNIFIED EF_CUDA_64BIT_ADDRESS EF_CUDA_SM86 EF_CUDA_VIRTUAL_SM(EF_CUDA_SM86)"
	.elftype	@"ET_EXEC"


//--------------------- .nv.info                  --------------------------
	.section	.nv.info,"",@"SHT_CUDA_INFO"
	.align	4


	//----- nvinfo : EIATTR_REGCOUNT
	.align		4
        /*0000*/ 	.byte	0x04, 0x2f
        /*0002*/ 	.short	(.L_1 - .L_0)
	.align		4
.L_0:
        /*0004*/ 	.word	index@(triton_mm)
        /*0008*/ 	.word	0x00000080


	//----- nvinfo : EIATTR_MAX_STACK_SIZE
	.align		4
.L_1:
        /*000c*/ 	.byte	0x04, 0x23
        /*000e*/ 	.short	(.L_3 - .L_2)
	.align		4
.L_2:
        /*0010*/ 	.word	index@(triton_mm)
        /*0014*/ 	.word	0x00000000


	//----- nvinfo : EIATTR_MIN_STACK_SIZE
	.align		4
.L_3:
        /*0018*/ 	.byte	0x04, 0x12
        /*001a*/ 	.short	(.L_5 - .L_4)
	.align		4
.L_4:
        /*001c*/ 	.word	index@(triton_mm)
        /*0020*/ 	.word	0x00000000


	//----- nvinfo : EIATTR_FRAME_SIZE
	.align		4
.L_5:
        /*0024*/ 	.byte	0x04, 0x11
        /*0026*/ 	.short	(.L_7 - .L_6)
	.align		4
.L_6:
        /*0028*/ 	.word	index@(triton_mm)
        /*002c*/ 	.word	0x00000000
.L_7:


//--------------------- .nv.info.triton_mm        --------------------------
	.section	.nv.info.triton_mm,"",@"SHT_CUDA_INFO"
	.align	4


	//----- nvinfo : EIATTR_CUDA_API_VERSION
	.align		4
        /*0000*/ 	.byte	0x04, 0x37
        /*0002*/ 	.short	(.L_9 - .L_8)
.L_8:
        /*0004*/ 	.word	0x0000007b


	//----- nvinfo : EIATTR_SW2861232_WAR
	.align		4
.L_9:
        /*0008*/ 	.byte	0x01, 0x35
	.zero		2


	//----- nvinfo : EIATTR_PARAM_CBANK
	.align		4
        /*000c*/ 	.byte	0x04, 0x0a
        /*000e*/ 	.short	(.L_11 - .L_10)
	.align		4
.L_10:
        /*0010*/ 	.word	index@(.nv.constant0.triton_mm)
        /*0014*/ 	.short	0x0160
        /*0016*/ 	.short	0x001c


	//----- nvinfo : EIATTR_CBANK_PARAM_SIZE
	.align		4
.L_11:
        /*0018*/ 	.byte	0x03, 0x19
        /*001a*/ 	.short	0x001c


	//----- nvinfo : EIATTR_KPARAM_INFO
	.align		4
        /*001c*/ 	.byte	0x04, 0x17
        /*001e*/ 	.short	(.L_13 - .L_12)
.L_12:
        /*0020*/ 	.word	0x00000000
        /*0024*/ 	.short	0x0003
        /*0026*/ 	.short	0x0018
        /*0028*/ 	.byte	0x00, 0xf0, 0x11, 0x00


	//----- nvinfo : EIATTR_KPARAM_INFO
	.align		4
.L_13:
        /*002c*/ 	.byte	0x04, 0x17
        /*002e*/ 	.short	(.L_15 - .L_14)
.L_14:
        /*0030*/ 	.word	0x00000000
        /*0034*/ 	.short	0x0002
        /*0036*/ 	.short	0x0010
        /*0038*/ 	.byte	0x00, 0xf0, 0x21, 0x00


	//----- nvinfo : EIATTR_KPARAM_INFO
	.align		4
.L_15:
        /*003c*/ 	.byte	0x04, 0x17
        /*003e*/ 	.short	(.L_17 - .L_16)
.L_16:
        /*0040*/ 	.word	0x00000000
        /*0044*/ 	.short	0x0001
        /*0046*/ 	.short	0x0008
        /*0048*/ 	.byte	0x00, 0xf0, 0x21, 0x00


	//----- nvinfo : EIATTR_KPARAM_INFO
	.align		4
.L_17:
        /*004c*/ 	.byte	0x04, 0x17
        /*004e*/ 	.short	(.L_19 - .L_18)
.L_18:
        /*0050*/ 	.word	0x00000000
        /*0054*/ 	.short	0x0000
        /*0056*/ 	.short	0x0000
        /*0058*/ 	.byte	0x00, 0xf0, 0x21, 0x00


	//----- nvinfo : EIATTR_MAXREG_COUNT
	.align		4
.L_19:
        /*005c*/ 	.byte	0x03, 0x1b
        /*005e*/ 	.short	0x00ff


	//----- nvinfo : EIATTR_EXIT_INSTR_OFFSETS
	.align		4
        /*0060*/ 	.byte	0x04, 0x1c
        /*0062*/ 	.short	(.L_21 - .L_20)


	//   ....[0]....
.L_20:
        /*0064*/ 	.word	0x00000030


	//   ....[1]....
        /*0068*/ 	.word	0x0000bf10


	//   ....[2]....
        /*006c*/ 	.word	0x0000bf60


	//----- nvinfo : EIATTR_MAX_THREADS
	.align		4
.L_21:
        /*0070*/ 	.byte	0x04, 0x05
        /*0072*/ 	.short	(.L_23 - .L_22)
.L_22:
        /*0074*/ 	.word	0x00000080
        /*0078*/ 	.word	0x00000001
        /*007c*/ 	.word	0x00000001
.L_23:


//--------------------- .nv.rel.action            --------------------------
	.section	.nv.rel.action,"",@"SHT_CUDA_RELOCINFO"
	.align	8
	.sectionentsize	8
        /*0000*/ 	.byte	0x73, 0x00, 0x00, 0x00, 0x00, 0x00, 0x00, 0x00, 0x00, 0x00, 0x00, 0x11, 0x25, 0x00, 0x05, 0x36


//--------------------- .nv.constant0.triton_mm   --------------------------
	.section	.nv.constant0.triton_mm,"a",@progbits
	.align	4
.nv.constant0.triton_mm:
	.zero		380


//--------------------- .text.triton_mm           --------------------------
	.section	.text.triton_mm,"ax",@progbits
	.sectionflags	@"SHF_BARRIERS=1"
	.sectioninfo	@"SHI_REGISTERS=128"
	.align	128
        .global         triton_mm
        .type           triton_mm,@function
        .size           triton_mm,(.L_x_3 - triton_mm)
        .other          triton_mm,@"STO_CUDA_ENTRY STV_DEFAULT"
triton_mm:
.text.triton_mm:
[----:B------:R-:W-:-:S02]  /*0000*/  MOV R1, c[0x0][0x28] ;  /* 0x00000a0000017a02 */ /* 0x000fc40000000f00 */
[----:B------:R-:W-:-:S04]  /*0010*/  MOV R0, c[0x0][0x178] ;  /* 0x00005e0000007a02 */ /* 0x000fc80000000f00 */
[----:B------:R-:W-:-:S13]  /*0020*/  LOP3.LUT P0, RZ, R0, 0xffffff, RZ, 0xc0, !PT ;  /* 0x00ffffff00ff7812 */ /* 0x000fda000780c0ff */
[----:B------:R-:W-:Y:S05]  /*0030*/  @!P0 EXIT ;  /* 0x000000000000894d */ /* 0x000fea0003800000 */
[----:B------:R-:W1:Y:S01]  /*0040*/  S2R R11, SR_CTAID.X ;  /* 0x00000000000b7919 */ /* 0x000e620000002500 */
[----:B------:R-:W-:Y:S01]  /*0050*/  IADD3 R0, R0, 0x3f, RZ ;  /* 0x0000003f00007810 */ /* 0x000fe20007ffe0ff */
[----:B------:R-:W-:Y:S01]  /*0060*/  ULDC.64 UR4, c[0x0][0x118] ;  /* 0x0000460000047ab9 */ /* 0x000fe20000000a00 */
[----:B------:R-:W-:Y:S01]  /*0070*/  MOV R45, 0x4 ;  /* 0x00000004002d7802 */ /* 0x000fe20000000f00 */
[----:B------:R-:W2:Y:S01]  /*0080*/  S2R R54, SR_TID.X ;  /* 0x0000000000367919 */ /* 0x000ea20000002100 */
[----:B------:R-:W-:Y:S01]  /*0090*/  SHF.R.S32.HI R3, RZ, 0x1f, R0 ;  /* 0x0000001fff037819 */ /* 0x000fe20000011400 */
[----:B------:R-:W-:Y:S02]  /*00a0*/  UMOV UR6, URZ ;  /* 0x0000003f00067c82 */ /* 0x000fe40008000000 */
[----:B------:R-:W-:Y:S01]  /*00b0*/  UMOV UR7, URZ ;  /* 0x0000003f00077c82 */ /* 0x000fe20008000000 */
[----:B------:R-:W-:Y:S01]  /*00c0*/  LEA.HI R3, R3, R0, RZ, 0x6 ;  /* 0x0000000003037211 */ /* 0x000fe200078f30ff */
[----:B------:R-:W-:Y:S01]  /*00d0*/  UMOV UR8, 0x20000 ;  /* 0x0002000000087882 */ /* 0x000fe20000000000 */
[----:B-1----:R-:W-:-:S02]  /*00e0*/  SHF.R.S32.HI R2, RZ, 0x1f, R11 ;  /* 0x0000001fff027819 */ /* 0x002fc4000001140b */
[-C--:B------:R-:W-:Y:S02]  /*00f0*/  IABS R10, R11.reuse ;  /* 0x0000000b000a7213 */ /* 0x080fe40000000000 */
[----:B------:R-:W-:Y:S02]  /*0100*/  LEA.HI R4, R2, R11, RZ, 0x6 ;  /* 0x0000000b02047211 */ /* 0x000fe400078f30ff */
[----:B------:R-:W-:Y:S02]  /*0110*/  ISETP.GE.AND P1, PT, R11, RZ, PT ;  /* 0x000000ff0b00720c */ /* 0x000fe40003f26270 */
[----:B------:R-:W-:Y:S02]  /*0120*/  SHF.R.S32.HI R2, RZ, 0x6, R4 ;  /* 0x00000006ff027819 */ /* 0x000fe40000011404 */
[----:B------:R-:W-:Y:S02]  /*0130*/  LOP3.LUT R4, R4, 0xffffffc0, RZ, 0xc0, !PT ;  /* 0xffffffc004047812 */ /* 0x000fe400078ec0ff */
[----:B------:R-:W-:-:S02]  /*0140*/  SHF.L.U32 R0, R2, 0x3, RZ ;  /* 0x0000000302007819 */ /* 0x000fc400000006ff */
[----:B------:R-:W-:Y:S02]  /*0150*/  IADD3 R9, -R4, R11, RZ ;  /* 0x0000000b04097210 */ /* 0x000fe40007ffe1ff */
[----:B------:R-:W-:Y:S02]  /*0160*/  LEA.HI.SX32 R3, R3, -R0, 0x1a ;  /* 0x8000000003037211 */ /* 0x000fe400078fd2ff */
[----:B--2---:R-:W-:Y:S02]  /*0170*/  SHF.R.U32.HI R11, RZ, 0x5, R54 ;  /* 0x00000005ff0b7819 */ /* 0x004fe40000011636 */
[----:B------:R-:W-:Y:S02]  /*0180*/  IMNMX R6, R3, 0x8, PT ;  /* 0x0000000803067817 */ /* 0x000fe40003800200 */
[----:B------:R-:W-:Y:S02]  /*0190*/  SHF.L.U32 R56, R54, 0x2, RZ ;  /* 0x0000000236387819 */ /* 0x000fe400000006ff */
[----:B------:R-:W-:-:S02]  /*01a0*/  IABS R12, R6 ;  /* 0x00000006000c7213 */ /* 0x000fc40000000000 */
[----:B------:R-:W-:Y:S02]  /*01b0*/  IABS R8, R6 ;  /* 0x0000000600087213 */ /* 0x000fe40000000000 */
[----:B------:R-:W1:Y:S02]  /*01c0*/  I2F.RP R5, R12 ;  /* 0x0000000c00057306 */ /* 0x000e640000209400 */
[----:B------:R-:W-:-:S06]  /*01d0*/  IADD3 R14, RZ, -R8, RZ ;  /* 0x80000008ff0e7210 */ /* 0x000fcc0007ffe0ff */
[----:B-1----:R-:W1:Y:S02]  /*01e0*/  MUFU.RCP R5, R5 ;  /* 0x0000000500057308 */ /* 0x002e640000001000 */
[----:B-1----:R-:W-:-:S06]  /*01f0*/  IADD3 R2, R5, 0xffffffe, RZ ;  /* 0x0ffffffe05027810 */ /* 0x002fcc0007ffe0ff */
[----:B------:R1:W2:Y:S02]  /*0200*/  F2I.FTZ.U32.TRUNC.NTZ R3, R2 ;  /* 0x0000000200037305 */ /* 0x0002a4000021f000 */
[----:B-1----:R-:W-:Y:S02]  /*0210*/  MOV R2, RZ ;  /* 0x000000ff00027202 */ /* 0x002fe40000000f00 */
[----:B--2---:R-:W-:-:S05]  /*0220*/  IADD3 R7, RZ, -R3, RZ ;  /* 0x80000003ff077210 */ /* 0x004fca0007ffe0ff */
[----:B------:R-:W-:-:S04]  /*0230*/  IMAD R7, R7, R12, RZ ;  /* 0x0000000c07077224 */ /* 0x000fc800078e02ff */
[----:B------:R-:W-:Y:S01]  /*0240*/  IMAD.HI.U32 R3, R3, R7, R2 ;  /* 0x0000000703037227 */ /* 0x000fe200078e0002 */
[----:B------:R-:W-:-:S04]  /*0250*/  IABS R2, c[0x0][0x178] ;  /* 0x00005e0000027a13 */ /* 0x000fc80000000000 */
[----:B------:R-:W1:Y:S01]  /*0260*/  I2F.RP R8, R2 ;  /* 0x0000000200087306 */ /* 0x000e620000209400 */
[----:B------:R-:W-:-:S04]  /*0270*/  IMAD.HI.U32 R5, R3, R10, RZ ;  /* 0x0000000a03057227 */ /* 0x000fc800078e00ff */
[----:B------:R-:W-:Y:S01]  /*0280*/  IMAD R7, R5, R14, R10 ;  /* 0x0000000e05077224 */ /* 0x000fe200078e020a */
[----:B------:R-:W-:-:S04]  /*0290*/  IABS R10, R9 ;  /* 0x00000009000a7213 */ /* 0x000fc80000000000 */
[----:B------:R-:W-:Y:S01]  /*02a0*/  ISETP.GT.U32.AND P0, PT, R12, R7, PT ;  /* 0x000000070c00720c */ /* 0x000fe20003f04070 */
[----:B------:R-:W-:-:S04]  /*02b0*/  IMAD.HI.U32 R3, R3, R10, RZ ;  /* 0x0000000a03037227 */ /* 0x000fc800078e00ff */
[----:B------:R-:W-:Y:S01]  /*02c0*/  IMAD R10, R3, R14, R10 ;  /* 0x0000000e030a7224 */ /* 0x000fe200078e020a */
[----:B-1----:R-:W1:Y:S04]  /*02d0*/  MUFU.RCP R8, R8 ;  /* 0x0000000800087308 */ /* 0x002e680000001000 */
[----:B------:R-:W-:-:S03]  /*02e0*/  ISETP.GT.U32.AND P2, PT, R12, R10, PT ;  /* 0x0000000a0c00720c */ /* 0x000fc60003f44070 */
[----:B------:R-:W-:-:S04]  /*02f0*/  @!P0 IADD3 R7, R7, -R12, RZ ;  /* 0x8000000c07078210 */ /* 0x000fc80007ffe0ff */
[----:B------:R-:W-:Y:S02]  /*0300*/  ISETP.GT.U32.AND P0, PT, R12, R7, PT ;  /* 0x000000070c00720c */ /* 0x000fe40003f04070 */
[----:B-1----:R-:W-:Y:S02]  /*0310*/  IADD3 R4, R8, 0xffffffe, RZ ;  /* 0x0ffffffe08047810 */ /* 0x002fe40007ffe0ff */
[----:B------:R-:W-:Y:S02]  /*0320*/  LOP3.LUT R8, RZ, R6, RZ, 0x33, !PT ;  /* 0x00000006ff087212 */ /* 0x000fe400078e33ff */
[----:B------:R-:W1:Y:S01]  /*0330*/  F2I.FTZ.U32.TRUNC.NTZ R5, R4 ;  /* 0x0000000400057305 */ /* 0x000e62000021f000 */
[----:B------:R-:W-:Y:S02]  /*0340*/  @!P2 IADD3 R10, R10, -R12, RZ ;  /* 0x8000000c0a0aa210 */ /* 0x000fe40007ffe0ff */
[----:B------:R-:W-:-:S04]  /*0350*/  @!P2 IADD3 R3, R3, 0x1, RZ ;  /* 0x000000010303a810 */ /* 0x000fc80007ffe0ff */
[----:B------:R-:W-:Y:S02]  /*0360*/  @!P0 IADD3 R7, R7, -R12, RZ ;  /* 0x8000000c07078210 */ /* 0x000fe40007ffe0ff */
[----:B------:R-:W-:Y:S02]  /*0370*/  ISETP.NE.AND P0, PT, R6, RZ, PT ;  /* 0x000000ff0600720c */ /* 0x000fe40003f05270 */
[----:B------:R-:W-:Y:S02]  /*0380*/  @!P1 IADD3 R7, -R7, RZ, RZ ;  /* 0x000000ff07079210 */ /* 0x000fe40007ffe1ff */
[----:B------:R-:W-:Y:S02]  /*0390*/  LOP3.LUT R6, R9, R6, RZ, 0x3c, !PT ;  /* 0x0000000609067212 */ /* 0x000fe400078e3cff */
[----:B------:R-:W-:Y:S02]  /*03a0*/  SEL R7, R8, R7, !P0 ;  /* 0x0000000708077207 */ /* 0x000fe40004000000 */
[----:B------:R-:W-:-:S02]  /*03b0*/  ISETP.GE.U32.AND P1, PT, R10, R12, PT ;  /* 0x0000000c0a00720c */ /* 0x000fc40003f26070 */
[----:B------:R-:W-:Y:S02]  /*03c0*/  IADD3 R7, R0, R7, RZ ;  /* 0x0000000700077210 */ /* 0x000fe40007ffe0ff */
[----:B-1----:R-:W-:Y:S02]  /*03d0*/  IADD3 R4, RZ, -R5, RZ ;  /* 0x80000005ff047210 */ /* 0x002fe40007ffe0ff */
[----:B------:R-:W-:Y:S02]  /*03e0*/  SGXT.U32 R0, R11, 0x2 ;  /* 0x000000020b00781a */ /* 0x000fe40000000000 */
[----:B------:R-:W-:Y:S02]  /*03f0*/  SHF.L.U32 R7, R7, 0x6, RZ ;  /* 0x0000000607077819 */ /* 0x000fe400000006ff */
[----:B------:R-:W-:Y:S02]  /*0400*/  MOV R11, R4 ;  /* 0x00000004000b7202 */ /* 0x000fe40000000f00 */
[----:B------:R-:W-:-:S02]  /*0410*/  LOP3.LUT R14, R7, R0, RZ, 0xfc, !PT ;  /* 0x00000000070e7212 */ /* 0x000fc400078efcff */
[----:B------:R-:W-:Y:S01]  /*0420*/  MOV R4, RZ ;  /* 0x000000ff00047202 */ /* 0x000fe20000000f00 */
[----:B------:R-:W-:Y:S01]  /*0430*/  IMAD R9, R11, R2, RZ ;  /* 0x000000020b097224 */ /* 0x000fe200078e02ff */
[----:B------:R-:W-:Y:S02]  /*0440*/  IABS R11, R14 ;  /* 0x0000000e000b7213 */ /* 0x000fe40000000000 */
[----:B------:R-:W-:Y:S01]  /*0450*/  LOP3.LUT R16, R7, 0x4, R0, 0xfe, !PT ;  /* 0x0000000407107812 */ /* 0x000fe200078efe00 */
[----:B------:R-:W-:Y:S01]  /*0460*/  IMAD.HI.U32 R5, R5, R9, R4 ;  /* 0x0000000905057227 */ /* 0x000fe200078e0004 */
[----:B------:R-:W-:Y:S02]  /*0470*/  MOV R9, R11 ;  /* 0x0000000b00097202 */ /* 0x000fe40000000f00 */
[----:B------:R-:W-:Y:S02]  /*0480*/  ISETP.GE.AND P3, PT, R6, RZ, PT ;  /* 0x000000ff0600720c */ /* 0x000fe40003f66270 */
[----:B------:R-:W-:Y:S01]  /*0490*/  IABS R10, R16 ;  /* 0x00000010000a7213 */ /* 0x000fe20000000000 */
[----:B------:R-:W-:Y:S01]  /*04a0*/  IMAD.HI.U32 R4, R5, R9, RZ ;  /* 0x0000000905047227 */ /* 0x000fe200078e00ff */
[----:B------:R-:W-:-:S02]  /*04b0*/  @P1 IADD3 R3, R3, 0x1, RZ ;  /* 0x0000000103031810 */ /* 0x000fc40007ffe0ff */
[--C-:B------:R-:W-:Y:S02]  /*04c0*/  LOP3.LUT R17, R7, 0xc, R0.reuse, 0xfe, !PT ;  /* 0x0000000c07117812 */ /* 0x100fe400078efe00 */
[----:B------:R-:W-:Y:S01]  /*04d0*/  IADD3 R6, -R4, RZ, RZ ;  /* 0x000000ff04067210 */ /* 0x000fe20007ffe1ff */
[----:B------:R-:W-:Y:S01]  /*04e0*/  IMAD.HI.U32 R4, R5, R10, RZ ;  /* 0x0000000a05047227 */ /* 0x000fe200078e00ff */
[----:B------:R-:W-:Y:S02]  /*04f0*/  IABS R13, R17 ;  /* 0x00000011000d7213 */ /* 0x000fe40000000000 */
[----:B------:R-:W-:Y:S01]  /*0500*/  LOP3.LUT R18, R7, 0x10, R0, 0xfe, !PT ;  /* 0x0000001007127812 */ /* 0x000fe200078efe00 */
[----:B------:R-:W-:Y:S01]  /*0510*/  IMAD R9, R2, R6, R9 ;  /* 0x0000000602097224 */ /* 0x000fe200078e0209 */
[----:B------:R-:W-:Y:S01]  /*0520*/  IADD3 R11, -R4, RZ, RZ ;  /* 0x000000ff040b7210 */ /* 0x000fe20007ffe1ff */
[----:B------:R-:W-:Y:S01]  /*0530*/  IMAD.HI.U32 R6, R5, R13, RZ ;  /* 0x0000000d05067227 */ /* 0x000fe200078e00ff */
[----:B------:R-:W-:-:S02]  /*0540*/  @!P3 IADD3 R3, -R3, RZ, RZ ;  /* 0x000000ff0303b210 */ /* 0x000fc40007ffe1ff */
[C---:B------:R-:W-:Y:S01]  /*0550*/  ISETP.GT.U32.AND P1, PT, R2.reuse, R9, PT ;  /* 0x000000090200720c */ /* 0x040fe20003f24070 */
[----:B------:R-:W-:Y:S01]  /*0560*/  IMAD R4, R2, R11, R10 ;  /* 0x0000000b02047224 */ /* 0x000fe200078e020a */
[----:B------:R-:W-:Y:S02]  /*0570*/  LOP3.LUT R10, R7, 0x8, R0, 0xfe, !PT ;  /* 0x00000008070a7812 */ /* 0x000fe400078efe00 */
[----:B------:R-:W-:Y:S02]  /*0580*/  SEL R12, R8, R3, !P0 ;  /* 0x00000003080c7207 */ /* 0x000fe40004000000 */
[----:B------:R-:W-:Y:S02]  /*0590*/  IABS R11, R10 ;  /* 0x0000000a000b7213 */ /* 0x000fe40000000000 */
[----:B------:R-:W-:Y:S02]  /*05a0*/  ISETP.GT.U32.AND P2, PT, R2, R4, PT ;  /* 0x000000040200720c */ /* 0x000fe40003f44070 */
[----:B------:R-:W-:Y:S01]  /*05b0*/  ISETP.GE.AND P0, PT, R14, RZ, PT ;  /* 0x000000ff0e00720c */ /* 0x000fe20003f06270 */
[----:B------:R-:W-:Y:S01]  /*05c0*/  IMAD.HI.U32 R3, R5, R11, RZ ;  /* 0x0000000b05037227 */ /* 0x000fe200078e00ff */
[----:B------:R-:W-:-:S02]  /*05d0*/  IADD3 R6, -R6, RZ, RZ ;  /* 0x000000ff06067210 */ /* 0x000fc40007ffe1ff */
[----:B------:R-:W-:Y:S02]  /*05e0*/  @!P1 IADD3 R9, R9, -R2, RZ ;  /* 0x8000000209099210 */ /* 0x000fe40007ffe0ff */
[----:B------:R-:W-:Y:S01]  /*05f0*/  IADD3 R3, -R3, RZ, RZ ;  /* 0x000000ff03037210 */ /* 0x000fe20007ffe1ff */
[C---:B------:R-:W-:Y:S01]  /*0600*/  IMAD R13, R2.reuse, R6, R13 ;  /* 0x00000006020d7224 */ /* 0x040fe200078e020d */
[C---:B------:R-:W-:Y:S02]  /*0610*/  ISETP.GT.U32.AND P3, PT, R2.reuse, R9, PT ;  /* 0x000000090200720c */ /* 0x040fe40003f64070 */
[----:B------:R-:W-:Y:S01]  /*0620*/  IABS R15, R18 ;  /* 0x00000012000f7213 */ /* 0x000fe20000000000 */
[----:B------:R-:W-:Y:S01]  /*0630*/  IMAD R11, R2, R3, R11 ;  /* 0x00000003020b7224 */ /* 0x000fe200078e020b */
[----:B------:R-:W-:Y:S02]  /*0640*/  @!P2 IADD3 R4, R4, -R2, RZ ;  /* 0x800000020404a210 */ /* 0x000fe40007ffe0ff */
[----:B------:R-:W-:Y:S01]  /*0650*/  LOP3.LUT R6, R7, 0x14, R0, 0xfe, !PT ;  /* 0x0000001407067812 */ /* 0x000fe200078efe00 */
[----:B------:R-:W-:Y:S01]  /*0660*/  IMAD.HI.U32 R8, R5, R15, RZ ;  /* 0x0000000f05087227 */ /* 0x000fe200078e00ff */
[----:B------:R-:W-:-:S02]  /*0670*/  ISETP.GT.U32.AND P6, PT, R2, R4, PT ;  /* 0x000000040200720c */ /* 0x000fc40003fc4070 */
[----:B------:R-:W-:Y:S02]  /*0680*/  ISETP.GE.AND P5, PT, R17, RZ, PT ;  /* 0x000000ff1100720c */ /* 0x000fe40003fa6270 */
[----:B------:R-:W-:Y:S02]  /*0690*/  IADD3 R8, -R8, RZ, RZ ;  /* 0x000000ff08087210 */ /* 0x000fe40007ffe1ff */
[----:B------:R-:W-:Y:S02]  /*06a0*/  @!P3 IADD3 R9, R9, -R2, RZ ;  /* 0x800000020909b210 */ /* 0x000fe40007ffe0ff */
[C---:B------:R-:W-:Y:S01]  /*06b0*/  ISETP.GT.U32.AND P3, PT, R2.reuse, R11, PT ;  /* 0x0000000b0200720c */ /* 0x040fe20003f64070 */
[----:B------:R-:W-:Y:S01]  /*06c0*/  IMAD R15, R2, R8, R15 ;  /* 0x00000008020f7224 */ /* 0x000fe200078e020f */
[----:B------:R-:W-:Y:S02]  /*06d0*/  MOV R3, R9 ;  /* 0x0000000900037202 */ /* 0x000fe40000000f00 */
[----:B------:R-:W-:-:S02]  /*06e0*/  IABS R9, R6 ;  /* 0x0000000600097213 */ /* 0x000fc40000000000 */
[-C--:B------:R-:W-:Y:S02]  /*06f0*/  @!P6 IADD3 R4, R4, -R2.reuse, RZ ;  /* 0x800000020404e210 */ /* 0x080fe40007ffe0ff */
[----:B------:R-:W-:Y:S02]  /*0700*/  @!P0 IADD3 R3, -R3, RZ, RZ ;  /* 0x000000ff03038210 */ /* 0x000fe40007ffe1ff */
[----:B------:R-:W-:Y:S02]  /*0710*/  ISETP.GT.U32.AND P6, PT, R2, R13, PT ;  /* 0x0000000d0200720c */ /* 0x000fe40003fc4070 */
[----:B------:R-:W-:Y:S01]  /*0720*/  ISETP.GE.AND P0, PT, R6, RZ, PT ;  /* 0x000000ff0600720c */ /* 0x000fe20003f06270 */
[----:B------:R-:W-:Y:S01]  /*0730*/  IMAD.HI.U32 R6, R5, R9, RZ ;  /* 0x0000000905067227 */ /* 0x000fe200078e00ff */
[----:B------:R-:W-:Y:S02]  /*0740*/  @!P3 IADD3 R11, R11, -R2, RZ ;  /* 0x800000020b0bb210 */ /* 0x000fe40007ffe0ff */
[----:B------:R-:W-:-:S02]  /*0750*/  LOP3.LUT R8, R7, 0x18, R0, 0xfe, !PT ;  /* 0x0000001807087812 */ /* 0x000fc400078efe00 */
[----:B------:R-:W-:Y:S02]  /*0760*/  ISETP.GT.U32.AND P3, PT, R2, R11, PT ;  /* 0x0000000b0200720c */ /* 0x000fe40003f64070 */
[----:B------:R-:W-:Y:S02]  /*0770*/  IADD3 R6, -R6, RZ, RZ ;  /* 0x000000ff06067210 */ /* 0x000fe40007ffe1ff */
[----:B------:R-:W-:Y:S02]  /*0780*/  IABS R17, R8 ;  /* 0x0000000800117213 */ /* 0x000fe40000000000 */
[----:B------:R-:W-:Y:S01]  /*0790*/  @!P6 IADD3 R13, R13, -R2, RZ ;  /* 0x800000020d0de210 */ /* 0x000fe20007ffe0ff */
[----:B------:R-:W-:Y:S01]  /*07a0*/  IMAD R9, R2, R6, R9 ;  /* 0x0000000602097224 */ /* 0x000fe200078e0209 */
[----:B------:R-:W-:Y:S01]  /*07b0*/  ISETP.GE.AND P1, PT, R16, RZ, PT ;  /* 0x000000ff1000720c */ /* 0x000fe20003f26270 */
[----:B------:R-:W-:Y:S01]  /*07c0*/  IMAD.HI.U32 R6, R5, R17, RZ ;  /* 0x0000001105067227 */ /* 0x000fe200078e00ff */
[----:B------:R-:W-:-:S02]  /*07d0*/  LOP3.LUT R16, R7, 0x20, R0, 0xfe, !PT ;  /* 0x0000002007107812 */ /* 0x000fc400078efe00 */
[C---:B------:R-:W-:Y:S02]  /*07e0*/  ISETP.GT.U32.AND P6, PT, R2.reuse, R13, PT ;  /* 0x0000000d0200720c */ /* 0x040fe40003fc4070 */
[----:B------:R-:W-:Y:S02]  /*07f0*/  @!P3 IADD3 R11, R11, -R2, RZ ;  /* 0x800000020b0bb210 */ /* 0x000fe40007ffe0ff */
[----:B------:R-:W-:Y:S02]  /*0800*/  ISETP.GT.U32.AND P3, PT, R2, R15, PT ;  /* 0x0000000f0200720c */ /* 0x000fe40003f64070 */
[----:B------:R-:W-:Y:S02]  /*0810*/  IADD3 R6, -R6, RZ, RZ ;  /* 0x000000ff06067210 */ /* 0x000fe40007ffe1ff */
[----:B------:R-:W-:Y:S02]  /*0820*/  IABS R21, R16 ;  /* 0x0000001000157213 */ /* 0x000fe40000000000 */
[----:B------:R-:W-:Y:S01]  /*0830*/  LOP3.LUT R14, R7, 0x1c, R0, 0xfe, !PT ;  /* 0x0000001c070e7812 */ /* 0x000fe200078efe00 */
[----:B------:R-:W-:Y:S01]  /*0840*/  IMAD R17, R2, R6, R17 ;  /* 0x0000000602117224 */ /* 0x000fe200078e0211 */
[----:B------:R-:W-:Y:S01]  /*0850*/  ISETP.GE.AND P4, PT, R10, RZ, PT ;  /* 0x000000ff0a00720c */ /* 0x000fe20003f86270 */
[----:B------:R-:W-:Y:S01]  /*0860*/  IMAD.HI.U32 R10, R5, R21, RZ ;  /* 0x00000015050a7227 */ /* 0x000fe200078e00ff */
[----:B------:R-:W-:-:S02]  /*0870*/  ISETP.GE.AND P2, PT, R18, RZ, PT ;  /* 0x000000ff1200720c */ /* 0x000fc40003f46270 */
[----:B------:R-:W-:Y:S02]  /*0880*/  LOP3.LUT R18, R7, 0x24, R0, 0xfe, !PT ;  /* 0x0000002407127812 */ /* 0x000fe400078efe00 */
[----:B------:R-:W-:Y:S02]  /*0890*/  IABS R19, R14 ;  /* 0x0000000e00137213 */ /* 0x000fe40000000000 */
[----:B------:R-:W-:Y:S02]  /*08a0*/  @!P3 IADD3 R15, R15, -R2, RZ ;  /* 0x800000020f0fb210 */ /* 0x000fe40007ffe0ff */
[----:B------:R-:W-:Y:S02]  /*08b0*/  @!P1 IADD3 R4, -R4, RZ, RZ ;  /* 0x000000ff04049210 */ /* 0x000fe40007ffe1ff */
[----:B------:R-:W-:Y:S02]  /*08c0*/  IABS R23, R18 ;  /* 0x0000001200177213 */ /* 0x000fe40000000000 */
[----:B------:R-:W-:-:S02]  /*08d0*/  ISETP.GT.U32.AND P3, PT, R2, R17, PT ;  /* 0x000000110200720c */ /* 0x000fc40003f64070 */
[----:B------:R-:W-:Y:S01]  /*08e0*/  ISETP.GE.AND P1, PT, R8, RZ, PT ;  /* 0x000000ff0800720c */ /* 0x000fe20003f26270 */
[----:B------:R-:W-:Y:S01]  /*08f0*/  IMAD.HI.U32 R8, R5, R19, RZ ;  /* 0x0000001305087227 */ /* 0x000fe200078e00ff */
[----:B------:R-:W-:Y:S02]  /*0900*/  IADD3 R10, -R10, RZ, RZ ;  /* 0x000000ff0a0a7210 */ /* 0x000fe40007ffe1ff */
[----:B------:R-:W-:Y:S01]  /*0910*/  @!P6 IADD3 R13, R13, -R2, RZ ;  /* 0x800000020d0de210 */ /* 0x000fe20007ffe0ff */
[----:B------:R-:W-:Y:S01]  /*0920*/  IMAD.HI.U32 R6, R5, R23, RZ ;  /* 0x0000001705067227 */ /* 0x000fe200078e00ff */
[----:B------:R-:W-:Y:S02]  /*0930*/  ISETP.GT.U32.AND P6, PT, R2, R9, PT ;  /* 0x000000090200720c */ /* 0x000fe40003fc4070 */
[----:B------:R-:W-:Y:S01]  /*0940*/  IADD3 R8, -R8, RZ, RZ ;  /* 0x000000ff08087210 */ /* 0x000fe20007ffe1ff */
[----:B------:R-:W-:Y:S01]  /*0950*/  IMAD R21, R2, R10, R21 ;  /* 0x0000000a02157224 */ /* 0x000fe200078e0215 */
[----:B------:R-:W-:-:S02]  /*0960*/  LOP3.LUT R10, R7, 0x28, R0, 0xfe, !PT ;  /* 0x00000028070a7812 */ /* 0x000fc400078efe00 */
[----:B------:R-:W-:Y:S01]  /*0970*/  IADD3 R6, -R6, RZ, RZ ;  /* 0x000000ff06067210 */ /* 0x000fe20007ffe1ff */
[C---:B------:R-:W-:Y:S01]  /*0980*/  IMAD R19, R2.reuse, R8, R19 ;  /* 0x0000000802137224 */ /* 0x040fe200078e0213 */
[----:B------:R-:W-:Y:S02]  /*0990*/  IABS R25, R10 ;  /* 0x0000000a00197213 */ /* 0x000fe40000000000 */
[----:B------:R-:W-:Y:S01]  /*09a0*/  @!P3 IADD3 R17, R17, -R2, RZ ;  /* 0x800000021111b210 */ /* 0x000fe20007ffe0ff */
[C---:B------:R-:W-:Y:S01]  /*09b0*/  IMAD R23, R2.reuse, R6, R23 ;  /* 0x0000000602177224 */ /* 0x040fe200078e0217 */
[C---:B------:R-:W-:Y:S01]  /*09c0*/  ISETP.GT.U32.AND P3, PT, R2.reuse, R15, PT ;  /* 0x0000000f0200720c */ /* 0x040fe20003f64070 */
[----:B------:R-:W-:Y:S01]  /*09d0*/  IMAD.HI.U32 R6, R5, R25, RZ ;  /* 0x0000001905067227 */ /* 0x000fe200078e00ff */
[----:B------:R-:W-:Y:S02]  /*09e0*/  @!P6 IADD3 R9, R9, -R2, RZ ;  /* 0x800000020909e210 */ /* 0x000fe40007ffe0ff */
[----:B------:R-:W-:-:S02]  /*09f0*/  ISETP.GT.U32.AND P6, PT, R2, R19, PT ;  /* 0x000000130200720c */ /* 0x000fc40003fc4070 */
[C-C-:B------:R-:W-:Y:S02]  /*0a00*/  LOP3.LUT R20, R7.reuse, 0x2c, R0.reuse, 0xfe, !PT ;  /* 0x0000002c07147812 */ /* 0x140fe400078efe00 */
[----:B------:R-:W-:Y:S02]  /*0a10*/  IADD3 R6, -R6, RZ, RZ ;  /* 0x000000ff06067210 */ /* 0x000fe40007ffe1ff */
[----:B------:R-:W-:Y:S02]  /*0a20*/  IABS R27, R20 ;  /* 0x00000014001b7213 */ /* 0x000fe40000000000 */
[----:B------:R-:W-:Y:S01]  /*0a30*/  LOP3.LUT R22, R7, 0x30, R0, 0xfe, !PT ;  /* 0x0000003007167812 */ /* 0x000fe200078efe00 */
[C---:B------:R-:W-:Y:S01]  /*0a40*/  IMAD R25, R2.reuse, R6, R25 ;  /* 0x0000000602197224 */ /* 0x040fe200078e0219 */
[----:B------:R-:W-:Y:S01]  /*0a50*/  @!P3 IADD3 R15, R15, -R2, RZ ;  /* 0x800000020f0fb210 */ /* 0x000fe20007ffe0ff */
[----:B------:R-:W-:Y:S01]  /*0a60*/  IMAD.HI.U32 R6, R5, R27, RZ ;  /* 0x0000001b05067227 */ /* 0x000fe200078e00ff */
[----:B------:R-:W-:-:S02]  /*0a70*/  ISETP.GT.U32.AND P3, PT, R2, R21, PT ;  /* 0x000000150200720c */ /* 0x000fc40003f64070 */
[----:B------:R-:W-:Y:S02]  /*0a80*/  @!P6 IADD3 R19, R19, -R2, RZ ;  /* 0x800000021313e210 */ /* 0x000fe40007ffe0ff */
[----:B------:R-:W-:Y:S02]  /*0a90*/  IADD3 R6, -R6, RZ, RZ ;  /* 0x000000ff06067210 */ /* 0x000fe40007ffe1ff */
[C---:B------:R-:W-:Y:S02]  /*0aa0*/  ISETP.GT.U32.AND P6, PT, R2.reuse, R19, PT ;  /* 0x000000130200720c */ /* 0x040fe40003fc4070 */
[----:B------:R-:W-:Y:S01]  /*0ab0*/  @!P5 IADD3 R13, -R13, RZ, RZ ;  /* 0x000000ff0d0dd210 */ /* 0x000fe20007ffe1ff */
[C---:B------:R-:W-:Y:S01]  /*0ac0*/  IMAD R27, R2.reuse, R6, R27 ;  /* 0x00000006021b7224 */ /* 0x040fe200078e021b */
[----:B------:R-:W-:Y:S02]  /*0ad0*/  ISETP.GT.U32.AND P5, PT, R2, R17, PT ;  /* 0x000000110200720c */ /* 0x000fe40003fa4070 */
[----:B------:R-:W-:-:S02]  /*0ae0*/  IABS R29, R22 ;  /* 0x00000016001d7213 */ /* 0x000fc40000000000 */
[-C--:B------:R-:W-:Y:S02]  /*0af0*/  @!P3 IADD3 R21, R21, -R2.reuse, RZ ;  /* 0x800000021515b210 */ /* 0x080fe40007ffe0ff */
[C---:B------:R-:W-:Y:S01]  /*0b00*/  ISETP.GT.U32.AND P3, PT, R2.reuse, R27, PT ;  /* 0x0000001b0200720c */ /* 0x040fe20003f64070 */
[----:B------:R-:W-:Y:S01]  /*0b10*/  IMAD.HI.U32 R8, R5, R29, RZ ;  /* 0x0000001d05087227 */ /* 0x000fe200078e00ff */
[----:B------:R-:W-:Y:S02]  /*0b20*/  @!P4 IADD3 R11, -R11, RZ, RZ ;  /* 0x000000ff0b0bc210 */ /* 0x000fe40007ffe1ff */
[----:B------:R-:W-:Y:S02]  /*0b30*/  @!P6 IADD3 R19, R19, -R2, RZ ;  /* 0x800000021313e210 */ /* 0x000fe40007ffe0ff */
[----:B------:R-:W-:Y:S02]  /*0b40*/  ISETP.GT.U32.AND P4, PT, R2, R9, PT ;  /* 0x000000090200720c */ /* 0x000fe40003f84070 */
[----:B------:R-:W-:-:S02]  /*0b50*/  ISETP.GE.AND P6, PT, R14, RZ, PT ;  /* 0x000000ff0e00720c */ /* 0x000fc40003fc6270 */
[C-C-:B------:R-:W-:Y:S02]  /*0b60*/  LOP3.LUT R14, R7.reuse, 0x38, R0.reuse, 0xfe, !PT ;  /* 0x00000038070e7812 */ /* 0x140fe400078efe00 */
[----:B------:R-:W-:Y:S02]  /*0b70*/  LOP3.LUT R24, R7, 0x34, R0, 0xfe, !PT ;  /* 0x0000003407187812 */ /* 0x000fe400078efe00 */
[----:B------:R-:W-:Y:S02]  /*0b80*/  IADD3 R8, -R8, RZ, RZ ;  /* 0x000000ff08087210 */ /* 0x000fe40007ffe1ff */
[----:B------:R-:W-:Y:S02]  /*0b90*/  IABS R33, R14 ;  /* 0x0000000e00217213 */ /* 0x000fe40000000000 */
[----:B------:R-:W-:Y:S01]  /*0ba0*/  @!P5 IADD3 R17, R17, -R2, RZ ;  /* 0x800000021111d210 */ /* 0x000fe20007ffe0ff */
[----:B------:R-:W-:Y:S01]  /*0bb0*/  IMAD R29, R2, R8, R29 ;  /* 0x00000008021d7224 */ /* 0x000fe200078e021d */
[----:B------:R-:W-:Y:S01]  /*0bc0*/  IABS R31, R24 ;  /* 0x00000018001f7213 */ /* 0x000fe20000000000 */
[----:B------:R-:W-:Y:S01]  /*0bd0*/  IMAD.HI.U32 R8, R5, R33, RZ ;  /* 0x0000002105087227 */ /* 0x000fe200078e00ff */
[----:B------:R-:W-:-:S02]  /*0be0*/  @!P3 IADD3 R27, R27, -R2, RZ ;  /* 0x800000021b1bb210 */ /* 0x000fc40007ffe0ff */
[----:B------:R-:W-:Y:S01]  /*0bf0*/  @!P1 IADD3 R17, -R17, RZ, RZ ;  /* 0x000000ff11119210 */ /* 0x000fe20007ffe1ff */
[----:B------:R-:W-:Y:S01]  /*0c00*/  IMAD.HI.U32 R6, R5, R31, RZ ;  /* 0x0000001f05067227 */ /* 0x000fe200078e00ff */
[C---:B------:R-:W-:Y:S02]  /*0c10*/  ISETP.GT.U32.AND P1, PT, R2.reuse, R27, PT ;  /* 0x0000001b0200720c */ /* 0x040fe40003f24070 */
[----:B------:R-:W-:Y:S02]  /*0c20*/  @!P4 IADD3 R9, R9, -R2, RZ ;  /* 0x800000020909c210 */ /* 0x000fe40007ffe0ff */
[----:B------:R-:W-:Y:S02]  /*0c30*/  ISETP.GT.U32.AND P4, PT, R2, R23, PT ;  /* 0x000000170200720c */ /* 0x000fe40003f84070 */
[----:B------:R-:W-:Y:S02]  /*0c40*/  IADD3 R8, -R8, RZ, RZ ;  /* 0x000000ff08087210 */ /* 0x000fe40007ffe1ff */
[----:B------:R-:W-:-:S02]  /*0c50*/  IADD3 R6, -R6, RZ, RZ ;  /* 0x000000ff06067210 */ /* 0x000fc40007ffe1ff */
[----:B------:R-:W-:Y:S01]  /*0c60*/  @!P2 IADD3 R15, -R15, RZ, RZ ;  /* 0x000000ff0f0fa210 */ /* 0x000fe20007ffe1ff */
[C---:B------:R-:W-:Y:S01]  /*0c70*/  IMAD R33, R2.reuse, R8, R33 ;  /* 0x0000000802217224 */ /* 0x040fe200078e0221 */
[C---:B------:R-:W-:Y:S01]  /*0c80*/  ISETP.GT.U32.AND P2, PT, R2.reuse, R21, PT ;  /* 0x000000150200720c */ /* 0x040fe20003f44070 */
[C---:B------:R-:W-:Y:S01]  /*0c90*/  IMAD R31, R2.reuse, R6, R31 ;  /* 0x00000006021f7224 */ /* 0x040fe200078e021f */
[----:B------:R-:W-:Y:S02]  /*0ca0*/  SHF.R.U32.HI R6, RZ, 0x3, R54 ;  /* 0x00000003ff067819 */ /* 0x000fe40000011636 */
[-C--:B------:R-:W-:Y:S02]  /*0cb0*/  @!P1 IADD3 R27, R27, -R2.reuse, RZ ;  /* 0x800000021b1b9210 */ /* 0x080fe40007ffe0ff */
[----:B------:R-:W-:Y:S02]  /*0cc0*/  ISETP.GT.U32.AND P1, PT, R2, R33, PT ;  /* 0x000000210200720c */ /* 0x000fe40003f24070 */
[----:B------:R-:W-:-:S02]  /*0cd0*/  @!P4 IADD3 R23, R23, -R2, RZ ;  /* 0x800000021717c210 */ /* 0x000fc40007ffe0ff */
[----:B------:R-:W-:Y:S02]  /*0ce0*/  SGXT.U32 R6, R6, 0x4 ;  /* 0x000000040606781a */ /* 0x000fe40000000000 */
[----:B------:R-:W-:Y:S02]  /*0cf0*/  ISETP.GE.AND P4, PT, R16, RZ, PT ;  /* 0x000000ff1000720c */ /* 0x000fe40003f86270 */
[C---:B------:R-:W-:Y:S02]  /*0d00*/  LOP3.LUT R125, R7.reuse, R6, RZ, 0xfc, !PT ;  /* 0x00000006077d7212 */ /* 0x040fe400078efcff */
[----:B------:R-:W-:Y:S02]  /*0d10*/  LOP3.LUT R7, R7, 0x3c, R0, 0xfe, !PT ;  /* 0x0000003c07077812 */ /* 0x000fe400078efe00 */
[----:B------:R-:W-:Y:S02]  /*0d20*/  ISETP.GT.U32.AND P5, PT, R2, R25, PT ;  /* 0x000000190200720c */ /* 0x000fe40003fa4070 */
[----:B------:R-:W-:-:S02]  /*0d30*/  IABS R6, R7 ;  /* 0x0000000700067213 */ /* 0x000fc40000000000 */
[-C--:B------:R-:W-:Y:S02]  /*0d40*/  @!P2 IADD3 R21, R21, -R2.reuse, RZ ;  /* 0x800000021515a210 */ /* 0x080fe40007ffe0ff */
[----:B------:R-:W-:Y:S01]  /*0d50*/  @!P1 IADD3 R33, R33, -R2, RZ ;  /* 0x8000000221219210 */ /* 0x000fe20007ffe0ff */
[----:B------:R-:W-:Y:S01]  /*0d60*/  IMAD.HI.U32 R5, R5, R6, RZ ;  /* 0x0000000605057227 */ /* 0x000fe200078e00ff */
[----:B------:R-:W-:Y:S02]  /*0d70*/  @!P4 IADD3 R21, -R21, RZ, RZ ;  /* 0x000000ff1515c210 */ /* 0x000fe40007ffe1ff */
[C---:B------:R-:W-:Y:S02]  /*0d80*/  ISETP.GT.U32.AND P4, PT, R2.reuse, R33, PT ;  /* 0x000000210200720c */ /* 0x040fe40003f84070 */
[----:B------:R-:W-:Y:S02]  /*0d90*/  ISETP.GT.U32.AND P2, PT, R2, R31, PT ;  /* 0x0000001f0200720c */ /* 0x000fe40003f44070 */
[----:B------:R-:W-:-:S02]  /*0da0*/  @!P5 IADD3 R25, R25, -R2, RZ ;  /* 0x800000021919d210 */ /* 0x000fc40007ffe0ff */
[----:B------:R-:W-:Y:S02]  /*0db0*/  IADD3 R5, -R5, RZ, RZ ;  /* 0x000000ff05057210 */ /* 0x000fe40007ffe1ff */
[C---:B------:R-:W-:Y:S02]  /*0dc0*/  ISETP.GT.U32.AND P5, PT, R2.reuse, R29, PT ;  /* 0x0000001d0200720c */ /* 0x040fe40003fa4070 */
[C---:B------:R-:W-:Y:S01]  /*0dd0*/  ISETP.GT.U32.AND P3, PT, R2.reuse, R23, PT ;  /* 0x000000170200720c */ /* 0x040fe20003f64070 */
[C---:B------:R-:W-:Y:S01]  /*0de0*/  IMAD R5, R2.reuse, R5, R6 ;  /* 0x0000000502057224 */ /* 0x040fe200078e0206 */
[----:B------:R-:W-:Y:S02]  /*0df0*/  @!P0 IADD3 R9, -R9, RZ, RZ ;  /* 0x000000ff09098210 */ /* 0x000fe40007ffe1ff */
[----:B------:R-:W-:Y:S02]  /*0e00*/  @!P4 IADD3 R33, R33, -R2, RZ ;  /* 0x800000022121c210 */ /* 0x000fe40007ffe0ff */
[----:B------:R-:W-:-:S02]  /*0e10*/  ISETP.GT.U32.AND P4, PT, R2, R5, PT ;  /* 0x000000050200720c */ /* 0x000fc40003f84070 */
[-C--:B------:R-:W-:Y:S02]  /*0e20*/  @!P2 IADD3 R31, R31, -R2.reuse, RZ ;  /* 0x800000021f1fa210 */ /* 0x080fe40007ffe0ff */
[C---:B------:R-:W-:Y:S02]  /*0e30*/  ISETP.GT.U32.AND P0, PT, R2.reuse, R25, PT ;  /* 0x000000190200720c */ /* 0x040fe40003f04070 */
[-C--:B------:R-:W-:Y:S02]  /*0e40*/  @!P5 IADD3 R29, R29, -R2.reuse, RZ ;  /* 0x800000021d1dd210 */ /* 0x080fe40007ffe0ff */
[C---:B------:R-:W-:Y:S02]  /*0e50*/  ISETP.GT.U32.AND P2, PT, R2.reuse, R31, PT ;  /* 0x0000001f0200720c */ /* 0x040fe40003f44070 */
[----:B------:R-:W-:Y:S02]  /*0e60*/  @!P3 IADD3 R23, R23, -R2, RZ ;  /* 0x800000021717b210 */ /* 0x000fe40007ffe0ff */
[----:B------:R-:W-:-:S02]  /*0e70*/  ISETP.GT.U32.AND P5, PT, R2, R29, PT ;  /* 0x0000001d0200720c */ /* 0x000fc40003fa4070 */
[----:B------:R-:W-:Y:S02]  /*0e80*/  ISETP.GE.AND P3, PT, R18, RZ, PT ;  /* 0x000000ff1200720c */ /* 0x000fe40003f66270 */
[----:B------:R-:W-:Y:S02]  /*0e90*/  SHF.L.U32 R73, R12, 0x5, RZ ;  /* 0x000000050c497819 */ /* 0x000fe400000006ff */
[----:B------:R-:W-:Y:S02]  /*0ea0*/  SHF.R.S32.HI R12, RZ, 0x1a, R12 ;  /* 0x0000001aff0c7819 */ /* 0x000fe4000001140c */
[----:B------:R-:W-:Y:S02]  /*0eb0*/  LOP3.LUT R37, R73, 0x8, R0, 0xfe, !PT ;  /* 0x0000000849257812 */ /* 0x000fe400078efe00 */
[----:B------:R-:W-:Y:S02]  /*0ec0*/  SGXT R6, R12, 0x1 ;  /* 0x000000010c06781a */ /* 0x000fe40000000200 */
[----:B------:R-:W-:-:S02]  /*0ed0*/  @!P4 IADD3 R5, R5, -R2, RZ ;  /* 0x800000020505c210 */ /* 0x000fc40007ffe0ff */
[----:B------:R-:W-:Y:S02]  /*0ee0*/  @!P0 IADD3 R25, R25, -R2, RZ ;  /* 0x8000000219198210 */ /* 0x000fe40007ffe0ff */
[C-C-:B------:R-:W-:Y:S02]  /*0ef0*/  LOP3.LUT R35, R73.reuse, 0x4, R0.reuse, 0xfe, !PT ;  /* 0x0000000449237812 */ /* 0x140fe400078efe00 */
[----:B------:R-:W-:Y:S02]  /*0f00*/  ISETP.GE.AND P0, PT, R10, RZ, PT ;  /* 0x000000ff0a00720c */ /* 0x000fe40003f06270 */
[C---:B------:R-:W-:Y:S02]  /*0f10*/  LOP3.LUT R18, R73.reuse, R0, RZ, 0xfc, !PT ;  /* 0x0000000049127212 */ /* 0x040fe400078efcff */
[----:B------:R-:W-:Y:S02]  /*0f20*/  LOP3.LUT R39, R73, 0xc, R0, 0xfe, !PT ;  /* 0x0000000c49277812 */ /* 0x000fe400078efe00 */
[----:B------:R-:W-:-:S02]  /*0f30*/  LEA.HI R10, R6, R37, RZ, 0x8 ;  /* 0x00000025060a7211 */ /* 0x000fc400078f40ff */
[----:B------:R-:W-:Y:S02]  /*0f40*/  ISETP.GT.U32.AND P4, PT, R2, R5, PT ;  /* 0x000000050200720c */ /* 0x000fe40003f84070 */
[----:B------:R-:W-:Y:S02]  /*0f50*/  @!P2 IADD3 R31, R31, -R2, RZ ;  /* 0x800000021f1fa210 */ /* 0x000fe40007ffe0ff */
[----:B------:R-:W-:Y:S02]  /*0f60*/  ISETP.GE.AND P2, PT, R7, RZ, PT ;  /* 0x000000ff0700720c */ /* 0x000fe40003f46270 */
[C---:B------:R-:W-:Y:S02]  /*0f70*/  LEA.HI R8, R6.reuse, R35, RZ, 0x8 ;  /* 0x0000002306087211 */ /* 0x040fe400078f40ff */
[----:B------:R-:W-:Y:S02]  /*0f80*/  @!P6 IADD3 R19, -R19, RZ, RZ ;  /* 0x000000ff1313e210 */ /* 0x000fe40007ffe1ff */
[----:B------:R-:W-:-:S02]  /*0f90*/  LEA.HI R7, R6, R18, RZ, 0x8 ;  /* 0x0000001206077211 */ /* 0x000fc400078f40ff */
[----:B------:R-:W-:Y:S02]  /*0fa0*/  LEA.HI R12, R6, R39, RZ, 0x8 ;  /* 0x00000027060c7211 */ /* 0x000fe400078f40ff */
[----:B------:R-:W-:Y:S02]  /*0fb0*/  @!P5 IADD3 R29, R29, -R2, RZ ;  /* 0x800000021d1dd210 */ /* 0x000fe40007ffe0ff */
[----:B------:R-:W-:Y:S02]  /*0fc0*/  ISETP.GE.AND P6, PT, R22, RZ, PT ;  /* 0x000000ff1600720c */ /* 0x000fe40003fc6270 */
[----:B------:R-:W-:Y:S02]  /*0fd0*/  @!P3 IADD3 R23, -R23, RZ, RZ ;  /* 0x000000ff1717b210 */ /* 0x000fe40007ffe1ff */
[----:B------:R-:W-:Y:S02]  /*0fe0*/  LOP3.LUT R10, R10, 0xffffff00, RZ, 0xc0, !PT ;  /* 0xffffff000a0a7812 */ /* 0x000fe400078ec0ff */
[----:B------:R-:W-:-:S02]  /*0ff0*/  ISETP.GE.AND P5, PT, R20, RZ, PT ;  /* 0x000000ff1400720c */ /* 0x000fc40003fa6270 */
[----:B------:R-:W-:Y:S02]  /*1000*/  ISETP.GE.AND P1, PT, R24, RZ, PT ;  /* 0x000000ff1800720c */ /* 0x000fe40003f26270 */
[----:B------:R-:W-:Y:S02]  /*1010*/  ISETP.GE.AND P3, PT, R14, RZ, PT ;  /* 0x000000ff0e00720c */ /* 0x000fe40003f66270 */
[----:B------:R-:W-:Y:S02]  /*1020*/  LOP3.LUT R8, R8, 0xffffff00, RZ, 0xc0, !PT ;  /* 0xffffff0008087812 */ /* 0x000fe400078ec0ff */
[----:B------:R-:W-:Y:S02]  /*1030*/  LOP3.LUT R7, R7, 0xffffff00, RZ, 0xc0, !PT ;  /* 0xffffff0007077812 */ /* 0x000fe400078ec0ff */
[----:B------:R-:W-:Y:S02]  /*1040*/  LOP3.LUT R12, R12, 0xffffff00, RZ, 0xc0, !PT ;  /* 0xffffff000c0c7812 */ /* 0x000fe400078ec0ff */
[----:B------:R-:W-:-:S02]  /*1050*/  IADD3 R22, R37, -R10, RZ ;  /* 0x8000000a25167210 */ /* 0x000fc40007ffe0ff */
[C-C-:B------:R-:W-:Y:S02]  /*1060*/  LOP3.LUT R26, R73.reuse, 0x10, R0.reuse, 0xfe, !PT ;  /* 0x00000010491a7812 */ /* 0x140fe400078efe00 */
[--C-:B------:R-:W-:Y:S02]  /*1070*/  LOP3.LUT R37, R73, 0x18, R0.reuse, 0xfe, !PT ;  /* 0x0000001849257812 */ /* 0x100fe400078efe00 */
[----:B------:R-:W-:Y:S02]  /*1080*/  IADD3 R20, R35, -R8, RZ ;  /* 0x8000000823147210 */ /* 0x000fe40007ffe0ff */
[----:B------:R-:W-:Y:S02]  /*1090*/  IADD3 R18, R18, -R7, RZ ;  /* 0x8000000712127210 */ /* 0x000fe40007ffe0ff */
[----:B------:R-:W-:Y:S02]  /*10a0*/  IADD3 R24, R39, -R12, RZ ;  /* 0x8000000c27187210 */ /* 0x000fe40007ffe0ff */
[----:B------:R-:W-:-:S02]  /*10b0*/  LOP3.LUT R35, R73, 0x14, R0, 0xfe, !PT ;  /* 0x0000001449237812 */ /* 0x000fc400078efe00 */
[----:B------:R-:W-:Y:S02]  /*10c0*/  LOP3.LUT R39, R73, 0x1c, R0, 0xfe, !PT ;  /* 0x0000001c49277812 */ /* 0x000fe400078efe00 */
[C---:B------:R-:W-:Y:S02]  /*10d0*/  LEA.HI R7, R6.reuse, R26, RZ, 0x8 ;  /* 0x0000001a06077211 */ /* 0x040fe400078f40ff */
[----:B------:R-:W-:Y:S02]  /*10e0*/  LEA.HI R10, R6, R37, RZ, 0x8 ;  /* 0x00000025060a7211 */ /* 0x000fe400078f40ff */
[----:B------:R-:W-:Y:S02]  /*10f0*/  @!P4 IADD3 R5, R5, -R2, RZ ;  /* 0x800000020505c210 */ /* 0x000fe40007ffe0ff */
[----:B------:R-:W-:Y:S02]  /*1100*/  ISETP.NE.AND P4, PT, RZ, c[0x0][0x178], PT ;  /* 0x00005e00ff007a0c */ /* 0x000fe40003f85270 */
[----:B------:R-:W-:-:S02]  /*1110*/  LOP3.LUT R2, RZ, c[0x0][0x178], RZ, 0x33, !PT ;  /* 0x00005e00ff027a12 */ /* 0x000fc400078e33ff */
[C---:B------:R-:W-:Y:S02]  /*1120*/  LEA.HI R8, R6.reuse, R35, RZ, 0x8 ;  /* 0x0000002306087211 */ /* 0x040fe400078f40ff */
[----:B------:R-:W-:Y:S02]  /*1130*/  LEA.HI R6, R6, R39, RZ, 0x8 ;  /* 0x0000002706067211 */ /* 0x000fe400078f40ff */
[----:B------:R-:W-:Y:S02]  /*1140*/  LOP3.LUT R7, R7, 0xffffff00, RZ, 0xc0, !PT ;  /* 0xffffff0007077812 */ /* 0x000fe400078ec0ff */
[----:B------:R-:W-:Y:S02]  /*1150*/  LOP3.LUT R10, R10, 0xffffff00, RZ, 0xc0, !PT ;  /* 0xffffff000a0a7812 */ /* 0x000fe400078ec0ff */
[----:B------:R-:W-:Y:S02]  /*1160*/  @!P6 IADD3 R29, -R29, RZ, RZ ;  /* 0x000000ff1d1de210 */ /* 0x000fe40007ffe1ff */
[----:B------:R-:W-:-:S02]  /*1170*/  @!P0 IADD3 R25, -R25, RZ, RZ ;  /* 0x000000ff19198210 */ /* 0x000fc40007ffe1ff */
[----:B------:R-:W-:Y:S02]  /*1180*/  @!P5 IADD3 R27, -R27, RZ, RZ ;  /* 0x000000ff1b1bd210 */ /* 0x000fe40007ffe1ff */
[----:B------:R-:W-:Y:S02]  /*1190*/  @!P1 IADD3 R31, -R31, RZ, RZ ;  /* 0x000000ff1f1f9210 */ /* 0x000fe40007ffe1ff */
[----:B------:R-:W-:Y:S02]  /*11a0*/  @!P3 IADD3 R33, -R33, RZ, RZ ;  /* 0x000000ff2121b210 */ /* 0x000fe40007ffe1ff */
[----:B------:R-:W-:Y:S02]  /*11b0*/  @!P2 IADD3 R5, -R5, RZ, RZ ;  /* 0x000000ff0505a210 */ /* 0x000fe40007ffe1ff */
[C---:B------:R-:W-:Y:S02]  /*11c0*/  SEL R58, R2.reuse, R9, !P4 ;  /* 0x00000009023a7207 */ /* 0x040fe40006000000 */
[----:B------:R-:W-:-:S02]  /*11d0*/  SEL R62, R2, R19, !P4 ;  /* 0x00000013023e7207 */ /* 0x000fc40006000000 */
[----:B------:R-:W-:Y:S02]  /*11e0*/  LOP3.LUT R19, R56, 0x7c, RZ, 0xc0, !PT ;  /* 0x0000007c38137812 */ /* 0x000fe400078ec0ff */
[----:B------:R-:W-:Y:S02]  /*11f0*/  LOP3.LUT R9, R0, 0x20, RZ, 0xfc, !PT ;  /* 0x0000002000097812 */ /* 0x000fe400078efcff */
[----:B------:R-:W-:Y:S01]  /*1200*/  LOP3.LUT R8, R8, 0xffffff00, RZ, 0xc0, !PT ;  /* 0xffffff0008087812 */ /* 0x000fe200078ec0ff */
[--C-:B------:R-:W-:Y:S01]  /*1210*/  IMAD R38, R22, 0x238, R19.reuse ;  /* 0x0000023816267824 */ /* 0x100fe200078e0213 */
[----:B------:R-:W-:Y:S01]  /*1220*/  LOP3.LUT R6, R6, 0xffffff00, RZ, 0xc0, !PT ;  /* 0xffffff0006067812 */ /* 0x000fe200078ec0ff */
[--C-:B------:R-:W-:Y:S01]  /*1230*/  IMAD R36, R24, 0x238, R19.reuse ;  /* 0x0000023818247824 */ /* 0x100fe200078e0213 */
[----:B------:R-:W-:Y:S01]  /*1240*/  IADD3 R26, R26, -R7, RZ ;  /* 0x800000071a1a7210 */ /* 0x000fe20007ffe0ff */
[--C-:B------:R-:W-:Y:S01]  /*1250*/  IMAD R40, R20, 0x238, R19.reuse ;  /* 0x0000023814287824 */ /* 0x100fe200078e0213 */
[----:B------:R-:W-:Y:S01]  /*1260*/  SEL R50, R2, R13, !P4 ;  /* 0x0000000d02327207 */ /* 0x000fe20006000000 */
[--C-:B------:R-:W-:Y:S01]  /*1270*/  IMAD R42, R18, 0x238, R19.reuse ;  /* 0x00000238122a7824 */ /* 0x100fe200078e0213 */
[----:B------:R-:W-:Y:S01]  /*1280*/  SEL R52, R2, R15, !P4 ;  /* 0x0000000f02347207 */ /* 0x000fe20006000000 */
        /* <DEDUP_REMOVED lines=9> */
[----:B------:R-:W-:Y:S01]  /*1320*/  SEL R60, R2, R17, !P4 ;  /* 0x00000011023c7207 */ /* 0x000fe20006000000 */
[--C-:B------:R-:W-:Y:S01]  /*1330*/  IMAD R30, R30, 0x238, R19.reuse ;  /* 0x000002381e1e7824 */ /* 0x100fe200078e0213 */
[----:B------:R-:W-:Y:S01]  /*1340*/  SEL R72, R2, R29, !P4 ;  /* 0x0000001d02487207 */ /* 0x000fe20006000000 */
[--C-:B------:R-:W-:Y:S01]  /*1350*/  IMAD R20, R48, 0x238, R19.reuse ;  /* 0x0000023830147824 */ /* 0x100fe200078e0213 */
[----:B------:R-:W-:Y:S01]  /*1360*/  LOP3.LUT R14, R0, 0x34, RZ, 0xfc, !PT ;  /* 0x00000034000e7812 */ /* 0x000fe200078efcff */
[--C-:B------:R-:W-:Y:S01]  /*1370*/  IMAD R52, R60, 0x238, R19.reuse ;  /* 0x000002383c347824 */ /* 0x100fe200078e0213 */
[----:B------:R-:W-:Y:S01]  /*1380*/  LOP3.LUT R15, R0, 0x38, RZ, 0xfc, !PT ;  /* 0x00000038000f7812 */ /* 0x000fe200078efcff */
[----:B------:R-:W-:Y:S01]  /*1390*/  IMAD R50, R72, 0x238, R19 ;  /* 0x0000023848327824 */ /* 0x000fe200078e0213 */
[----:B------:R-:W-:Y:S01]  /*13a0*/  SEL R46, R2, R4, !P4 ;  /* 0x00000004022e7207 */ /* 0x000fe20006000000 */
[----:B------:R-:W-:Y:S01]  /*13b0*/  IMAD.WIDE R52, R52, R45, c[0x0][0x160] ;  /* 0x0000580034347625 */ /* 0x000fe200078e022d */
[----:B------:R-:W-:-:S02]  /*13c0*/  SEL R64, R2, R21, !P4 ;  /* 0x0000001502407207 */ /* 0x000fc40006000000 */
[----:B------:R-:W-:Y:S01]  /*13d0*/  SEL R66, R2, R23, !P4 ;  /* 0x0000001702427207 */ /* 0x000fe20006000000 */
[----:B------:R-:W-:Y:S01]  /*13e0*/  IMAD.WIDE R58, R58, R45, c[0x0][0x160] ;  /* 0x000058003a3a7625 */ /* 0x000fe200078e022d */
[C---:B------:R-:W-:Y:S02]  /*13f0*/  SEL R68, R2.reuse, R25, !P4 ;  /* 0x0000001902447207 */ /* 0x040fe40006000000 */
        /* <DEDUP_REMOVED lines=9> */
[----:B------:R-:W-:Y:S01]  /*1490*/  IMAD R48, R74, 0x238, R19 ;  /* 0x000002384a307824 */ /* 0x000fe200078e0213 */
[----:B------:R-:W-:Y:S01]  /*14a0*/  LOP3.LUT R11, R0, 0x28, RZ, 0xfc, !PT ;  /* 0x00000028000b7812 */ /* 0x000fe200078efcff */
[----:B------:R-:W-:Y:S01]  /*14b0*/  IMAD.WIDE R24, R24, R45, c[0x0][0x160] ;  /* 0x0000580018187625 */ /* 0x000fe200078e022d */
[----:B------:R-:W-:-:S02]  /*14c0*/  LOP3.LUT R16, R0, 0x3c, RZ, 0xfc, !PT ;  /* 0x0000003c00107812 */ /* 0x000fc400078efcff */
[----:B------:R-:W-:Y:S01]  /*14d0*/  LOP3.LUT R2, R0, 0x4, RZ, 0xfc, !PT ;  /* 0x0000000400027812 */ /* 0x000fe200078efcff */
[----:B------:R-:W-:Y:S01]  /*14e0*/  IMAD.WIDE R26, R26, R45, c[0x0][0x160] ;  /* 0x000058001a1a7625 */ /* 0x000fe200078e022d */
[----:B------:R-:W-:Y:S02]  /*14f0*/  LOP3.LUT R13, R0, 0x30, RZ, 0xfc, !PT ;  /* 0x00000030000d7812 */ /* 0x000fe400078efcff */
[----:B------:R-:W-:Y:S01]  /*1500*/  LEA R9, R9, R19, 0x7 ;  /* 0x0000001309097211 */ /* 0x000fe200078e38ff */
[-C--:B------:R-:W-:Y:S01]  /*1510*/  IMAD.WIDE R60, R60, R45.reuse, c[0x0][0x160] ;  /* 0x000058003c3c7625 */ /* 0x080fe200078e022d */
[----:B------:R-:W-:Y:S02]  /*1520*/  IADD3 R28, R35, -R8, RZ ;  /* 0x80000008231c7210 */ /* 0x000fe40007ffe0ff */
[----:B------:R-:W-:Y:S01]  /*1530*/  IADD3 R32, R39, -R6, RZ ;  /* 0x8000000627207210 */ /* 0x000fe20007ffe0ff */
[----:B------:R-:W-:Y:S01]  /*1540*/  IMAD.WIDE R62, R62, R45, c[0x0][0x160] ;  /* 0x000058003e3e7625 */ /* 0x000fe200078e022d */
[----:B------:R-:W-:-:S02]  /*1550*/  LOP3.LUT R3, R0, 0x8, RZ, 0xfc, !PT ;  /* 0x0000000800037812 */ /* 0x000fc400078efcff */
[----:B------:R-:W-:Y:S01]  /*1560*/  LEA R12, R12, R19, 0x7 ;  /* 0x000000130c0c7211 */ /* 0x000fe200078e38ff */
[--C-:B------:R-:W-:Y:S01]  /*1570*/  IMAD R28, R28, 0x238, R19.reuse ;  /* 0x000002381c1c7824 */ /* 0x100fe200078e0213 */
[----:B------:R-:W-:Y:S01]  /*1580*/  LOP3.LUT R4, R0, 0xc, RZ, 0xfc, !PT ;  /* 0x0000000c00047812 */ /* 0x000fe200078efcff */
[----:B------:R-:W-:Y:S01]  /*1590*/  IMAD R29, R32, 0x238, R19 ;  /* 0x00000238201d7824 */ /* 0x000fe200078e0213 */
[----:B------:R-:W-:Y:S01]  /*15a0*/  LOP3.LUT R5, R0, 0x10, RZ, 0xfc, !PT ;  /* 0x0000001000057812 */ /* 0x000fe200078efcff */
[-C--:B------:R-:W-:Y:S01]  /*15b0*/  IMAD.WIDE R64, R64, R45.reuse, c[0x0][0x160] ;  /* 0x0000580040407625 */ /* 0x080fe200078e022d */
[C---:B------:R-:W-:Y:S02]  /*15c0*/  LOP3.LUT R6, R0.reuse, 0x14, RZ, 0xfc, !PT ;  /* 0x0000001400067812 */ /* 0x040fe400078efcff */
[----:B------:R-:W-:Y:S01]  /*15d0*/  LOP3.LUT R7, R0, 0x18, RZ, 0xfc, !PT ;  /* 0x0000001800077812 */ /* 0x000fe200078efcff */
[----:B------:R-:W-:Y:S01]  /*15e0*/  IMAD.WIDE R66, R66, R45, c[0x0][0x160] ;  /* 0x0000580042427625 */ /* 0x000fe200078e022d */
[----:B------:R-:W-:-:S02]  /*15f0*/  LOP3.LUT R8, R0, 0x1c, RZ, 0xfc, !PT ;  /* 0x0000001c00087812 */ /* 0x000fc400078efcff */
[-C--:B------:R-:W-:Y:S01]  /*1600*/  LEA R21, R14, R19.reuse, 0x7 ;  /* 0x000000130e157211 */ /* 0x080fe200078e38ff */
[--C-:B------:R-:W-:Y:S01]  /*1610*/  IMAD R14, R44, 0x238, R19.reuse ;  /* 0x000002382c0e7824 */ /* 0x100fe200078e0213 */
[-C--:B------:R-:W-:Y:S01]  /*1620*/  LEA R15, R15, R19.reuse, 0x7 ;  /* 0x000000130f0f7211 */ /* 0x080fe200078e38ff */
[----:B------:R-:W-:Y:S01]  /*1630*/  IMAD R44, R17, 0x238, R19 ;  /* 0x00000238112c7824 */ /* 0x000fe200078e0213 */
[----:B------:R-:W-:Y:S01]  /*1640*/  LEA R0, R0, R19, 0x7 ;  /* 0x0000001300007211 */ /* 0x000fe200078e38ff */
[----:B------:R-:W-:Y:S01]  /*1650*/  IMAD.WIDE R50, R50, R45, c[0x0][0x160] ;  /* 0x0000580032327625 */ /* 0x000fe200078e022d */
[-C--:B------:R-:W-:Y:S02]  /*1660*/  LEA R10, R10, R19.reuse, 0x7 ;  /* 0x000000130a0a7211 */ /* 0x080fe400078e38ff */
[----:B------:R-:W-:Y:S01]  /*1670*/  LEA R11, R11, R19, 0x7 ;  /* 0x000000130b0b7211 */ /* 0x000fe200078e38ff */
[----:B------:R-:W-:Y:S01]  /*1680*/  IMAD.WIDE R32, R28, R45, c[0x0][0x168] ;  /* 0x00005a001c207625 */ /* 0x000fe200078e022d */
[----:B------:R-:W-:-:S02]  /*1690*/  LEA R23, R16, R19, 0x7 ;  /* 0x0000001310177211 */ /* 0x000fc400078e38ff */
[-C--:B------:R-:W-:Y:S01]  /*16a0*/  LEA R2, R2, R19.reuse, 0x7 ;  /* 0x0000001302027211 */ /* 0x080fe200078e38ff */
[--C-:B------:R-:W-:Y:S01]  /*16b0*/  IMAD R16, R46, 0x238, R19.reuse ;  /* 0x000002382e107824 */ /* 0x100fe200078e0213 */
[----:B------:R-:W-:Y:S01]  /*16c0*/  LEA R13, R13, R19, 0x7 ;  /* 0x000000130d0d7211 */ /* 0x000fe200078e38ff */
[----:B------:R-:W-:Y:S01]  /*16d0*/  IMAD R46, R76, 0x238, R19 ;  /* 0x000002384c2e7824 */ /* 0x000fe200078e0213 */
[----:B------:R-:W-:Y:S01]  /*16e0*/  SHF.L.U32 R72, R9, 0x2, RZ ;  /* 0x0000000209487819 */ /* 0x000fe200000006ff */
[----:B------:R-:W-:Y:S01]  /*16f0*/  IMAD.WIDE R16, R16, R45, c[0x0][0x160] ;  /* 0x0000580010107625 */ /* 0x000fe200078e022d */
[----:B------:R-:W-:Y:S02]  /*1700*/  LEA R3, R3, R19, 0x7 ;  /* 0x0000001303037211 */ /* 0x000fe400078e38ff */
[----:B------:R-:W-:Y:S01]  /*1710*/  SHF.L.U32 R9, R12, 0x2, RZ ;  /* 0x000000020c097819 */ /* 0x000fe200000006ff */
[----:B------:R-:W-:Y:S01]  /*1720*/  IMAD.WIDE R48, R48, R45, c[0x0][0x160] ;  /* 0x0000580030307625 */ /* 0x000fe200078e022d */
[----:B------:R-:W-:-:S02]  /*1730*/  LEA R4, R4, R19, 0x7 ;  /* 0x0000001304047211 */ /* 0x000fc400078e38ff */
[----:B------:R-:W-:Y:S01]  /*1740*/  LEA R5, R5, R19, 0x7 ;  /* 0x0000001305057211 */ /* 0x000fe200078e38ff */
[----:B------:R-:W-:Y:S01]  /*1750*/  IMAD.WIDE R42, R42, R45, c[0x0][0x168] ;  /* 0x00005a002a2a7625 */ /* 0x000fe200078e022d */
[-C--:B------:R-:W-:Y:S02]  /*1760*/  LEA R6, R6, R19.reuse, 0x7 ;  /* 0x0000001306067211 */ /* 0x080fe400078e38ff */
[----:B------:R-:W-:Y:S01]  /*1770*/  LEA R7, R7, R19, 0x7 ;  /* 0x0000001307077211 */ /* 0x000fe200078e38ff */
[----:B------:R-:W-:Y:S01]  /*1780*/  IMAD.WIDE R40, R40, R45, c[0x0][0x168] ;  /* 0x00005a0028287625 */ /* 0x000fe200078e022d */
[----:B------:R-:W-:Y:S02]  /*1790*/  LEA R8, R8, R19, 0x7 ;  /* 0x0000001308087211 */ /* 0x000fe400078e38ff */
[----:B------:R-:W-:Y:S01]  /*17a0*/  SHF.L.U32 R12, R15, 0x2, RZ ;  /* 0x000000020f0c7819 */ /* 0x000fe200000006ff */
[----:B------:R-:W-:Y:S01]  /*17b0*/  IMAD.WIDE R14, R14, R45, c[0x0][0x160] ;  /* 0x000058000e0e7625 */ /* 0x000fe200078e022d */
[----:B------:R-:W-:-:S02]  /*17c0*/  SHF.L.U32 R0, R0, 0x2, RZ ;  /* 0x0000000200007819 */ /* 0x000fc400000006ff */
[----:B------:R-:W-:Y:S01]  /*17d0*/  SHF.L.U32 R19, R10, 0x2, RZ ;  /* 0x000000020a137819 */ /* 0x000fe200000006ff */
[-C--:B------:R-:W-:Y:S01]  /*17e0*/  IMAD.WIDE R38, R38, R45.reuse, c[0x0][0x168] ;  /* 0x00005a0026267625 */ /* 0x080fe200078e022d */
[----:B------:R-:W-:Y:S01]  /*17f0*/  SHF.L.U32 R18, R11, 0x2, RZ ;  /* 0x000000020b127819 */ /* 0x000fe200000006ff */
[----:B------:R1:W-:Y:S01]  /*1800*/  LDGSTS.E.BYPASS.128 [R0], [R14.64] ;  /* 0x000000000e007fae */ /* 0x0003e2000b901c44 */
[----:B------:R-:W-:Y:S01]  /*1810*/  SHF.L.U32 R2, R2, 0x2, RZ ;  /* 0x0000000202027819 */ /* 0x000fe200000006ff */
[-C--:B------:R-:W-:Y:S01]  /*1820*/  IMAD.WIDE R36, R36, R45.reuse, c[0x0][0x168] ;  /* 0x00005a0024247625 */ /* 0x080fe200078e022d */
[----:B------:R-:W-:Y:S02]  /*1830*/  SHF.L.U32 R10, R13, 0x2, RZ ;  /* 0x000000020d0a7819 */ /* 0x000fe400000006ff */
[----:B------:R-:W-:Y:S01]  /*1840*/  SHF.L.U32 R11, R21, 0x2, RZ ;  /* 0x00000002150b7819 */ /* 0x000fe200000006ff */
[-C--:B------:R-:W-:Y:S01]  /*1850*/  IMAD.WIDE R20, R20, R45.reuse, c[0x0][0x160] ;  /* 0x0000580014147625 */ /* 0x080fe200078e022d */
[----:B------:R-:W-:Y:S01]  /*1860*/  SHF.L.U32 R3, R3, 0x2, RZ ;  /* 0x0000000203037819 */ /* 0x000fe200000006ff */
[----:B------:R2:W-:Y:S01]  /*1870*/  LDGSTS.E.BYPASS.128 [R2], [R16.64] ;  /* 0x0000000010027fae */ /* 0x0005e2000b901c44 */
        /* <DEDUP_REMOVED lines=12> */
[----:B------:R-:W-:Y:S01]  /*1940*/  IADD3 R87, P0, R52, 0x800, RZ ;  /* 0x0000080034577810 */ /* 0x000fe20007f1e0ff */
[----:B------:R-:W-:Y:S01]  /*1950*/  IMAD.WIDE R28, R29, R45, c[0x0][0x168] ;  /* 0x00005a001d1c7625 */ /* 0x000fe200078e022d */
[----:B------:R-:W-:Y:S01]  /*1960*/  IADD3 R89, P1, R58, 0x800, RZ ;  /* 0x000008003a597810 */ /* 0x000fe20007f3e0ff */
[----:B------:R3:W-:Y:S01]  /*1970*/  LDGSTS.E.BYPASS.128 [R6], [R26.64] ;  /* 0x000000001a067fae */ /* 0x0007e2000b901c44 */
[----:B------:R-:W-:Y:S01]  /*1980*/  IADD3.X R86, RZ, R53, RZ, P0, !PT ;  /* 0x00000035ff567210 */ /* 0x000fe200007fe4ff */
[----:B------:R-:W-:Y:S01]  /*1990*/  IMAD.WIDE R46, R46, R45, c[0x0][0x160] ;  /* 0x000058002e2e7625 */ /* 0x000fe200078e022d */
[----:B------:R-:W-:Y:S01]  /*19a0*/  IADD3 R91, P0, R60, 0x800, RZ ;  /* 0x000008003c5b7810 */ /* 0x000fe20007f1e0ff */
[----:B------:R4:W-:Y:S01]  /*19b0*/  LDGSTS.E.BYPASS.128 [R7], [R52.64] ;  /* 0x0000000034077fae */ /* 0x0009e2000b901c44 */
[----:B------:R-:W-:Y:S01]  /*19c0*/  IADD3.X R88, RZ, R59, RZ, P1, !PT ;  /* 0x0000003bff587210 */ /* 0x000fe20000ffe4ff */
[----:B------:R-:W-:Y:S01]  /*19d0*/  IMAD.WIDE R44, R44, R45, c[0x0][0x160] ;  /* 0x000058002c2c7625 */ /* 0x000fe200078e022d */
[----:B------:R-:W-:Y:S01]  /*19e0*/  IADD3 R93, P1, R62, 0x800, RZ ;  /* 0x000008003e5d7810 */ /* 0x000fe20007f3e0ff */
[----:B------:R3:W-:Y:S01]  /*19f0*/  LDGSTS.E.BYPASS.128 [R8], [R58.64] ;  /* 0x000000003a087fae */ /* 0x0007e2000b901c44 */
[----:B------:R-:W-:-:S02]  /*1a00*/  IADD3.X R90, RZ, R61, RZ, P0, !PT ;  /* 0x0000003dff5a7210 */ /* 0x000fc400007fe4ff */
[----:B------:R-:W-:Y:S01]  /*1a10*/  IADD3 R95, P0, R64, 0x800, RZ ;  /* 0x00000800405f7810 */ /* 0x000fe20007f1e0ff */
[----:B------:R3:W-:Y:S01]  /*1a20*/  LDGSTS.E.BYPASS.128 [R72], [R60.64] ;  /* 0x000000003c487fae */ /* 0x0007e2000b901c44 */
[----:B------:R-:W-:Y:S02]  /*1a30*/  IADD3.X R92, RZ, R63, RZ, P1, !PT ;  /* 0x0000003fff5c7210 */ /* 0x000fe40000ffe4ff */
[----:B------:R-:W-:Y:S01]  /*1a40*/  IADD3 R97, P1, R66, 0x800, RZ ;  /* 0x0000080042617810 */ /* 0x000fe20007f3e0ff */
[----:B------:R3:W-:Y:S01]  /*1a50*/  LDGSTS.E.BYPASS.128 [R19], [R62.64] ;  /* 0x000000003e137fae */ /* 0x0007e2000b901c44 */
[----:B------:R-:W-:Y:S02]  /*1a60*/  IADD3.X R94, RZ, R65, RZ, P0, !PT ;  /* 0x00000041ff5e7210 */ /* 0x000fe400007fe4ff */
        /* <DEDUP_REMOVED lines=19> */
[----:B------:R-:W0:Y:S01]  /*1ba0*/  LDGDEPBAR ;  /* 0x00000000000079af */ /* 0x000e220000000000 */
[----:B------:R-:W-:-:S02]  /*1bb0*/  IADD3.X R108, RZ, R41, RZ, P1, !PT ;  /* 0x00000029ff6c7210 */ /* 0x000fc40000ffe4ff */
[----:B------:R-:W-:Y:S01]  /*1bc0*/  IADD3 R114, P1, R36, 0x800, RZ ;  /* 0x0000080024727810 */ /* 0x000fe20007f3e0ff */
[----:B------:R1:W-:Y:S01]  /*1bd0*/  LDGSTS.E.BYPASS.128 [R0+0x20000], [R42.64] ;  /* 0x200000002a007fae */ /* 0x0003e2000b901c44 */
[----:B------:R-:W-:Y:S02]  /*1be0*/  IADD3.X R110, RZ, R39, RZ, P0, !PT ;  /* 0x00000027ff6e7210 */ /* 0x000fe400007fe4ff */
[----:B------:R-:W-:Y:S01]  /*1bf0*/  IADD3 R116, P0, R34, 0x800, RZ ;  /* 0x0000080022747810 */ /* 0x000fe20007f1e0ff */
[----:B------:R1:W-:Y:S01]  /*1c00*/  LDGSTS.E.BYPASS.128 [R2+0x20000], [R40.64] ;  /* 0x2000000028027fae */ /* 0x0003e2000b901c44 */
[----:B------:R-:W-:Y:S02]  /*1c10*/  IADD3.X R112, RZ, R37, RZ, P1, !PT ;  /* 0x00000025ff707210 */ /* 0x000fe40000ffe4ff */
[----:B------:R-:W-:Y:S01]  /*1c20*/  IADD3 R122, P1, R30, 0x800, RZ ;  /* 0x000008001e7a7810 */ /* 0x000fe20007f3e0ff */
[----:B------:R3:W-:Y:S01]  /*1c30*/  LDGSTS.E.BYPASS.128 [R3+0x20000], [R38.64] ;  /* 0x2000000026037fae */ /* 0x0007e2000b901c44 */
        /* <DEDUP_REMOVED lines=12> */
[----:B------:R-:W-:Y:S02]  /*1d00*/  IADD3 R75, P1, R14, 0x800, RZ ;  /* 0x000008000e4b7810 */ /* 0x000fe40007f3e0ff */
[----:B------:R-:W-:Y:S01]  /*1d10*/  IADD3.X R84, RZ, R27, RZ, P0, !PT ;  /* 0x0000001bff547210 */ /* 0x000fe200007fe4ff */
[----:B------:R3:W-:Y:S01]  /*1d20*/  LDGSTS.E.BYPASS.128 [R8+0x20000], [R28.64] ;  /* 0x200000001c087fae */ /* 0x0007e2000b901c44 */
[----:B------:R-:W-:Y:S02]  /*1d30*/  IADD3.X R118, RZ, R33, RZ, P2, !PT ;  /* 0x00000021ff767210 */ /* 0x000fe400017fe4ff */
[----:B------:R-:W-:Y:S01]  /*1d40*/  IADD3 R77, P0, R16, 0x800, RZ ;  /* 0x00000800104d7810 */ /* 0x000fe20007f1e0ff */
[----:B------:R-:W0:Y:S01]  /*1d50*/  LDGDEPBAR ;  /* 0x00000000000079af */ /* 0x000e220000000000 */
[----:B------:R-:W-:-:S03]  /*1d60*/  IADD3.X R74, RZ, R15, RZ, P1, !PT ;  /* 0x0000000fff4a7210 */ /* 0x000fc60000ffe4ff */
[----:B------:R-:W-:Y:S06]  /*1d70*/  BAR.SYNC 0x0 ;  /* 0x0000000000007b1d */ /* 0x000fec0000000000 */
[----:B------:R-:W-:Y:S01]  /*1d80*/  @!PT LDS RZ, [RZ] ;  /* 0x00000000fffff984 */ /* 0x000fe20000000800 */
[----:B------:R-:W-:Y:S01]  /*1d90*/  @!PT LDS RZ, [RZ] ;  /* 0x00000000fffff984 */ /* 0x000fe20000000800 */
[----:B------:R-:W-:Y:S01]  /*1da0*/  @!PT LDS RZ, [RZ] ;  /* 0x00000000fffff984 */ /* 0x000fe20000000800 */
[----:B------:R1:W-:Y:S01]  /*1db0*/  LDGSTS.E.BYPASS.128 [R0+0x8000], [R14.64+0x200] ;  /* 0x080002000e007fae */ /* 0x0003e2000b901c44 */
[----:B------:R-:W-:Y:S02]  /*1dc0*/  IADD3 R81, P2, R22, 0x800, RZ ;  /* 0x0000080016517810 */ /* 0x000fe40007f5e0ff */
[----:B------:R-:W-:Y:S01]  /*1dd0*/  IADD3 R79, P3, R20, 0x800, RZ ;  /* 0x00000800144f7810 */ /* 0x000fe20007f7e0ff */
[----:B------:R2:W-:Y:S01]  /*1de0*/  LDGSTS.E.BYPASS.128 [R2+0x8000], [R16.64+0x200] ;  /* 0x0800020010027fae */ /* 0x0005e2000b901c44 */
[----:B------:R-:W-:-:S02]  /*1df0*/  IADD3.X R76, RZ, R17, RZ, P0, !PT ;  /* 0x00000011ff4c7210 */ /* 0x000fc400007fe4ff */
[----:B------:R-:W-:Y:S01]  /*1e00*/  IADD3.X R80, RZ, R23, RZ, P2, !PT ;  /* 0x00000017ff507210 */ /* 0x000fe200017fe4ff */
[----:B------:R3:W-:Y:S01]  /*1e10*/  LDGSTS.E.BYPASS.128 [R3+0x8000], [R20.64+0x200] ;  /* 0x0800020014037fae */ /* 0x0007e2000b901c44 */
[----:B------:R-:W-:-:S03]  /*1e20*/  IADD3.X R78, RZ, R21, RZ, P3, !PT ;  /* 0x00000015ff4e7210 */ /* 0x000fc60001ffe4ff */
[----:B------:R3:W-:Y:S04]  /*1e30*/  LDGSTS.E.BYPASS.128 [R4+0x8000], [R22.64+0x200] ;  /* 0x0800020016047fae */ /* 0x0007e8000b901c44 */
        /* <DEDUP_REMOVED lines=12> */
[----:B------:R-:W0:Y:S04]  /*1f00*/  LDGDEPBAR ;  /* 0x00000000000079af */ /* 0x000e280000000000 */
        /* <DEDUP_REMOVED lines=9> */
[----:B------:R-:W-:Y:S06]  /*1fa0*/  BAR.SYNC 0x0 ;  /* 0x0000000000007b1d */ /* 0x000fec0000000000 */
[----:B------:R-:W-:Y:S01]  /*1fb0*/  @!PT LDS RZ, [RZ] ;  /* 0x00000000fffff984 */ /* 0x000fe20000000800 */
[----:B------:R-:W-:Y:S01]  /*1fc0*/  @!PT LDS RZ, [RZ] ;  /* 0x00000000fffff984 */ /* 0x000fe20000000800 */
[----:B------:R-:W-:Y:S01]  /*1fd0*/  @!PT LDS RZ, [RZ] ;  /* 0x00000000fffff984 */ /* 0x000fe20000000800 */
        /* <DEDUP_REMOVED lines=33> */
[----:B------:R3:W-:Y:S01]  /*21f0*/  LDGSTS.E.BYPASS.128 [R4+0x18000], [R22.64+0x600] ;  /* 0x1800060016047fae */ /* 0x0007e2000b901c44 */
[----:B-1----:R-:W-:-:S02]  /*2200*/  SHF.L.U32 R15, R54, 0x6, RZ ;  /* 0x00000006360f7819 */ /* 0x002fc400000006ff */
[----:B------:R-:W-:Y:S01]  /*2210*/  CS2R R54, SRZ ;  /* 0x0000000000367805 */ /* 0x000fe2000001ff00 */
[----:B------:R3:W-:Y:S01]  /*2220*/  LDGSTS.E.BYPASS.128 [R5+0x18000], [R24.64+0x600] ;  /* 0x1800060018057fae */ /* 0x0007e2000b901c44 */
[----:B--2---:R-:W-:Y:S02]  /*2230*/  MOV R16, 0x3 ;  /* 0x0000000300107802 */ /* 0x004fe40000000f00 */
[----:B------:R-:W-:Y:S01]  /*2240*/  MOV R17, 0xffffff80 ;  /* 0xffffff8000117802 */ /* 0x000fe20000000f00 */
[----:B------:R3:W-:Y:S01]  /*2250*/  LDGSTS.E.BYPASS.128 [R6+0x18000], [R26.64+0x600] ;  /* 0x180006001a067fae */ /* 0x0007e2000b901c44 */
[----:B------:R-:W-:-:S03]  /*2260*/  LOP3.LUT R15, R15, 0x7e00, RZ, 0xc0, !PT ;  /* 0x00007e000f0f7812 */ /* 0x000fc600078ec0ff */
[----:B------:R4:W-:Y:S04]  /*2270*/  LDGSTS.E.BYPASS.128 [R7+0x18000], [R52.64+0x600] ;  /* 0x1800060034077fae */ /* 0x0009e8000b901c44 */
[----:B------:R3:W-:Y:S04]  /*2280*/  LDGSTS.E.BYPASS.128 [R8+0x18000], [R58.64+0x600] ;  /* 0x180006003a087fae */ /* 0x0007e8000b901c44 */
[----:B------:R3:W-:Y:S04]  /*2290*/  LDGSTS.E.BYPASS.128 [R72+0x18000], [R60.64+0x600] ;  /* 0x180006003c487fae */ /* 0x0007e8000b901c44 */
[----:B------:R3:W-:Y:S01]  /*22a0*/  LDGSTS.E.BYPASS.128 [R19+0x18000], [R62.64+0x600] ;  /* 0x180006003e137fae */ /* 0x0007e2000b901c44 */
[----:B----4-:R-:W-:-:S03]  /*22b0*/  CS2R R52, SRZ ;  /* 0x0000000000347805 */ /* 0x010fc6000001ff00 */
[----:B------:R3:W-:Y:S04]  /*22c0*/  LDGSTS.E.BYPASS.128 [R18+0x18000], [R64.64+0x600] ;  /* 0x1800060040127fae */ /* 0x0007e8000b901c44 */
[----:B------:R3:W-:Y:S04]  /*22d0*/  LDGSTS.E.BYPASS.128 [R9+0x18000], [R66.64+0x600] ;  /* 0x1800060042097fae */ /* 0x0007e8000b901c44 */
[----:B------:R1:W-:Y:S04]  /*22e0*/  LDGSTS.E.BYPASS.128 [R10+0x18000], [R50.64+0x600] ;  /* 0x18000600320a7fae */ /* 0x0003e8000b901c44 */
[----:B------:R2:W-:Y:S04]  /*22f0*/  LDGSTS.E.BYPASS.128 [R11+0x18000], [R48.64+0x600] ;  /* 0x18000600300b7fae */ /* 0x0005e8000b901c44 */
[----:B------:R4:W-:Y:S04]  /*2300*/  LDGSTS.E.BYPASS.128 [R12+0x18000], [R46.64+0x600] ;  /* 0x180006002e0c7fae */ /* 0x0009e8000b901c44 */
[----:B------:R3:W-:Y:S01]  /*2310*/  LDGSTS.E.BYPASS.128 [R13+0x18000], [R44.64+0x600] ;  /* 0x180006002c0d7fae */ /* 0x0007e2000b901c44 */
[----:B-1----:R-:W-:-:S03]  /*2320*/  CS2R R50, SRZ ;  /* 0x0000000000327805 */ /* 0x002fc6000001ff00 */
[----:B------:R-:W0:Y:S01]  /*2330*/  LDGDEPBAR ;  /* 0x00000000000079af */ /* 0x000e220000000000 */
[----:B--2---:R-:W-:-:S03]  /*2340*/  CS2R R48, SRZ ;  /* 0x0000000000307805 */ /* 0x004fc6000001ff00 */
[----:B------:R1:W-:Y:S01]  /*2350*/  LDGSTS.E.BYPASS.128 [R0+0x2c000], [R42.64+0x600] ;  /* 0x2c0006002a007fae */ /* 0x0003e2000b901c44 */
[----:B----4-:R-:W-:-:S03]  /*2360*/  CS2R R46, SRZ ;  /* 0x00000000002e7805 */ /* 0x010fc6000001ff00 */
[----:B------:R2:W-:Y:S01]  /*2370*/  LDGSTS.E.BYPASS.128 [R2+0x2c000], [R40.64+0x600] ;  /* 0x2c00060028027fae */ /* 0x0005e2000b901c44 */
[----:B---3--:R-:W-:-:S03]  /*2380*/  CS2R R44, SRZ ;  /* 0x00000000002c7805 */ /* 0x008fc6000001ff00 */
[----:B------:R3:W-:Y:S04]  /*2390*/  LDGSTS.E.BYPASS.128 [R3+0x2c000], [R38.64+0x600] ;  /* 0x2c00060026037fae */ /* 0x0007e8000b901c44 */
[----:B------:R3:W-:Y:S01]  /*23a0*/  LDGSTS.E.BYPASS.128 [R4+0x2c000], [R36.64+0x600] ;  /* 0x2c00060024047fae */ /* 0x0007e2000b901c44 */
[----:B-1----:R-:W-:-:S03]  /*23b0*/  CS2R R42, SRZ ;  /* 0x00000000002a7805 */ /* 0x002fc6000001ff00 */
[----:B------:R3:W-:Y:S01]  /*23c0*/  LDGSTS.E.BYPASS.128 [R5+0x2c000], [R34.64+0x600] ;  /* 0x2c00060022057fae */ /* 0x0007e2000b901c44 */
[----:B--2---:R-:W-:-:S03]  /*23d0*/  CS2R R40, SRZ ;  /* 0x0000000000287805 */ /* 0x004fc6000001ff00 */
[----:B------:R3:W-:Y:S04]  /*23e0*/  LDGSTS.E.BYPASS.128 [R6+0x2c000], [R32.64+0x600] ;  /* 0x2c00060020067fae */ /* 0x0007e8000b901c44 */
[----:B------:R3:W-:Y:S04]  /*23f0*/  LDGSTS.E.BYPASS.128 [R7+0x2c000], [R30.64+0x600] ;  /* 0x2c0006001e077fae */ /* 0x0007e8000b901c44 */
[----:B------:R3:W-:Y:S01]  /*2400*/  LDGSTS.E.BYPASS.128 [R8+0x2c000], [R28.64+0x600] ;  /* 0x2c0006001c087fae */ /* 0x0007e2000b901c44 */
[----:B------:R-:W-:Y:S02]  /*2410*/  UMOV UR4, URZ ;  /* 0x0000003f00047c82 */ /* 0x000fe40008000000 */
[----:B------:R-:W-:Y:S01]  /*2420*/  UMOV UR5, URZ ;  /* 0x0000003f00057c82 */ /* 0x000fe20008000000 */
[----:B------:R-:W0:Y:S01]  /*2430*/  LDGDEPBAR ;  /* 0x00000000000079af */ /* 0x000e220000000000 */
[----:B------:R-:W-:-:S04]  /*2440*/  DEPBAR.LE SB0, 0x6 ;  /* 0x000081800000791a */ /* 0x000fc80000000000 */
[----:B---3--:R-:W-:Y:S06]  /*2450*/  BAR.SYNC 0x0 ;  /* 0x0000000000007b1d */ /* 0x008fec0000000000 */
.L_x_1:
[----:B------:R-:W1:Y:S01]  /*2460*/  S2R R14, SR_TID.X ;  /* 0x00000000000e7919 */ /* 0x000e620000002100 */
[----:B------:R-:W-:Y:S01]  /*2470*/  ISETP.NE.AND P1, PT, RZ, UR6, PT ;  /* 0x00000006ff007c0c */ /* 0x000fe2000bf25270 */
[----:B------:R-:W-:Y:S01]  /*2480*/  ULDC.64 UR10, c[0x0][0x118] ;  /* 0x00004600000a7ab9 */ /* 0x000fe20000000a00 */
[----:B------:R-:W-:Y:S01]  /*2490*/  IADD3 R16, R16, 0x1, RZ ;  /* 0x0000000110107810 */ /* 0x000fe20007ffe0ff */
[----:B------:R-:W-:Y:S01]  /*24a0*/  LDS.128 R20, [R15.X4+UR5] ;  /* 0x000000050f147984 */ /* 0x000fe20008004c00 */
[----:B------:R-:W-:Y:S01]  /*24b0*/  IADD3 R17, R17, 0x80, RZ ;  /* 0x0000008011117810 */ /* 0x000fe20007ffe0ff */
[----:B------:R-:W-:Y:S02]  /*24c0*/  UIADD3 UR4, UR4, 0x1, URZ ;  /* 0x0000000104047890 */ /* 0x000fe4000fffe03f */
[----:B------:R-:W-:Y:S02]  /*24d0*/  LDS.128 R24, [R15.X4+UR5+0x200] ;  /* 0x000200050f187984 */ /* 0x000fe40008004c00 */
[----:B------:R-:W-:-:S02]  /*24e0*/  UISETP.GE.AND UP0, UPT, UR4, 0x4, UPT ;  /* 0x000000040400788c */ /* 0x000fc4000bf06270 */
[----:B------:R-:W-:Y:S02]  /*24f0*/  LDS.128 R36, [R15.X4+UR5+0x400] ;  /* 0x000400050f247984 */ /* 0x000fe40008004c00 */
[----:B------:R-:W-:Y:S02]  /*2500*/  USEL UR4, UR4, URZ, !UP0 ;  /* 0x0000003f04047287 */ /* 0x000fe4000c000000 */
[----:B------:R-:W-:Y:S01]  /*2510*/  LDS.128 R28, [R15.X4+UR5+0x600] ;  /* 0x000600050f1c7984 */ /* 0x000fe20008004c00 */
[----:B-1----:R-:W-:-:S04]  /*2520*/  SHF.L.U32 R14, R14, 0x2, RZ ;  /* 0x000000020e0e7819 */ /* 0x002fc800000006ff */
[----:B------:R-:W-:-:S04]  /*2530*/  LOP3.LUT R14, R14, 0x1c, RZ, 0xc0, !PT ;  /* 0x0000001c0e0e7812 */ /* 0x000fc800078ec0ff */
[----:B------:R-:W-:Y:S01]  /*2540*/  LEA R14, R14, UR8, 0x9 ;  /* 0x000000080e0e7c11 */ /* 0x000fe2000f8e48ff */
[----:B------:R-:W-:-:S04]  /*2550*/  ULEA UR8, UR4, 0x20000, 0xe ;  /* 0x0002000004087891 */ /* 0x000fc8000f8e703f */
[----:B------:R-:W1:Y:S04]  /*2560*/  LDS.128 R60, [R14] ;  /* 0x000000000e3c7984 */ /* 0x000e680000000c00 */
[----:B------:R-:W2:Y:S04]  /*2570*/  LDS.128 R64, [R14+0x200] ;  /* 0x000200000e407984 */ /* 0x000ea80000000c00 */
[----:B------:R-:W3:Y:S04]  /*2580*/  LDS.128 R68, [R14+0x400] ;  /* 0x000400000e447984 */ /* 0x000ee80000000c00 */
[----:B------:R-:W4:Y:S01]  /*2590*/  LDS.128 R32, [R14+0x600] ;  /* 0x000600000e207984 */ /* 0x000f220000000c00 */
[-C--:B-1----:R-:W-:Y:S01]  /*25a0*/  FFMA R52, R20, R60.reuse, R52 ;  /* 0x0000003c14347223 */ /* 0x082fe20000000034 */
[-C--:B------:R-:W-:Y:S01]  /*25b0*/  FFMA R48, R24, R60.reuse, R48 ;  /* 0x0000003c18307223 */ /* 0x080fe20000000030 */
[-C--:B------:R-:W-:Y:S01]  /*25c0*/  FFMA R44, R36, R60.reuse, R44 ;  /* 0x0000003c242c7223 */ /* 0x080fe2000000002c */
[----:B------:R-:W-:Y:S01]  /*25d0*/  FFMA R40, R28, R60, R40 ;  /* 0x0000003c1c287223 */ /* 0x000fe20000000028 */
[-C--:B------:R-:W-:Y:S01]  /*25e0*/  FFMA R113, R21, R61.reuse, R52 ;  /* 0x0000003d15717223 */ /* 0x080fe20000000034 */
[-C--:B------:R-:W-:Y:S01]  /*25f0*/  FFMA R57, R25, R61.reuse, R48 ;  /* 0x0000003d19397223 */ /* 0x080fe20000000030 */
[-C--:B------:R-:W-:Y:S01]  /*2600*/  FFMA R59, R37, R61.reuse, R44 ;  /* 0x0000003d253b7223 */ /* 0x080fe2000000002c */
[----:B------:R-:W-:Y:S01]  /*2610*/  FFMA R117, R29, R61, R40 ;  /* 0x0000003d1d757223 */ /* 0x000fe20000000028 */
[-C--:B--2---:R-:W-:Y:S01]  /*2620*/  FFMA R40, R20, R64.reuse, R53 ;  /* 0x0000004014287223 */ /* 0x084fe20000000035 */
[-C--:B------:R-:W-:Y:S01]  /*2630*/  FFMA R44, R24, R64.reuse, R49 ;  /* 0x00000040182c7223 */ /* 0x080fe20000000031 */
[-C--:B------:R-:W-:Y:S01]  /*2640*/  FFMA R48, R36, R64.reuse, R45 ;  /* 0x0000004024307223 */ /* 0x080fe2000000002d */
[----:B------:R-:W-:Y:S01]  /*2650*/  FFMA R64, R28, R64, R41 ;  /* 0x000000401c407223 */ /* 0x000fe20000000029 */
[-C--:B------:R-:W-:Y:S01]  /*2660*/  FFMA R113, R22, R62.reuse, R113 ;  /* 0x0000003e16717223 */ /* 0x080fe20000000071 */
[-C--:B------:R-:W-:Y:S01]  /*2670*/  FFMA R60, R26, R62.reuse, R57 ;  /* 0x0000003e1a3c7223 */ /* 0x080fe20000000039 */
[-C--:B------:R-:W-:Y:S01]  /*2680*/  FFMA R61, R38, R62.reuse, R59 ;  /* 0x0000003e263d7223 */ /* 0x080fe2000000003b */
[----:B------:R-:W-:Y:S01]  /*2690*/  FFMA R62, R30, R62, R117 ;  /* 0x0000003e1e3e7223 */ /* 0x000fe20000000075 */
[-C--:B------:R-:W-:Y:S01]  /*26a0*/  FFMA R41, R21, R65.reuse, R40 ;  /* 0x0000004115297223 */ /* 0x080fe20000000028 */
[-C--:B------:R-:W-:Y:S01]  /*26b0*/  FFMA R45, R25, R65.reuse, R44 ;  /* 0x00000041192d7223 */ /* 0x080fe2000000002c */
[-C--:B------:R-:W-:Y:S01]  /*26c0*/  FFMA R117, R37, R65.reuse, R48 ;  /* 0x0000004125757223 */ /* 0x080fe20000000030 */
[----:B------:R-:W-:Y:S01]  /*26d0*/  FFMA R49, R29, R65, R64 ;  /* 0x000000411d317223 */ /* 0x000fe20000000040 */
[-C--:B---3--:R-:W-:Y:S01]  /*26e0*/  FFMA R50, R24, R68.reuse, R50 ;  /* 0x0000004418327223 */ /* 0x088fe20000000032 */
        /* <DEDUP_REMOVED lines=13> */
[----:B------:R-:W-:Y:S01]  /*27c0*/  FFMA R119, R38, R70, R119 ;  /* 0x0000004626777223 */ /* 0x000fe20000000077 */
[-C--:B----4-:R-:W-:Y:S01]  /*27d0*/  FFMA R20, R20, R32.reuse, R55 ;  /* 0x0000002014147223 */ /* 0x090fe20000000037 */
[-C--:B------:R-:W-:Y:S01]  /*27e0*/  FFMA R36, R36, R32.reuse, R47 ;  /* 0x0000002024247223 */ /* 0x080fe2000000002f */
[----:B------:R-:W-:Y:S01]  /*27f0*/  FFMA R28, R28, R32, R43 ;  /* 0x000000201c1c7223 */ /* 0x000fe2000000002b */
[----:B------:R-:W-:Y:S01]  /*2800*/  FFMA R70, R30, R70, R49 ;  /* 0x000000461e467223 */ /* 0x000fe20000000031 */
[----:B------:R-:W-:Y:S01]  /*2810*/  FFMA R24, R24, R32, R51 ;  /* 0x0000002018187223 */ /* 0x000fe20000000033 */
[----:B------:R-:W-:Y:S01]  /*2820*/  LDS.128 R40, [R15.X4+UR5+0x10] ;  /* 0x000010050f287984 */ /* 0x000fe20008004c00 */
[-C--:B------:R-:W-:Y:S01]  /*2830*/  FFMA R21, R21, R33.reuse, R20 ;  /* 0x0000002115157223 */ /* 0x080fe20000000014 */
[-C--:B------:R-:W-:Y:S01]  /*2840*/  FFMA R37, R37, R33.reuse, R36 ;  /* 0x0000002125257223 */ /* 0x080fe20000000024 */
[----:B------:R-:W-:Y:S01]  /*2850*/  FFMA R25, R25, R33, R24 ;  /* 0x0000002119197223 */ /* 0x000fe20000000018 */
[----:B------:R-:W1:Y:S01]  /*2860*/  LDS.128 R52, [R14+0x210] ;  /* 0x000210000e347984 */ /* 0x000e620000000c00 */
[-C--:B------:R-:W-:Y:S01]  /*2870*/  FFMA R113, R23, R63.reuse, R113 ;  /* 0x0000003f17717223 */ /* 0x080fe20000000071 */
[-C--:B------:R-:W-:Y:S01]  /*2880*/  FFMA R24, R31, R63.reuse, R62 ;  /* 0x0000003f1f187223 */ /* 0x080fe2000000003e */
[-C--:B------:R-:W-:Y:S01]  /*2890*/  FFMA R20, R26, R34.reuse, R25 ;  /* 0x000000221a147223 */ /* 0x080fe20000000019 */
[----:B------:R-:W2:Y:S01]  /*28a0*/  LDS.128 R44, [R14+0x610] ;  /* 0x000610000e2c7984 */ /* 0x000ea20000000c00 */
[-C--:B------:R-:W-:Y:S01]  /*28b0*/  FFMA R26, R27, R63.reuse, R60 ;  /* 0x0000003f1b1a7223 */ /* 0x080fe2000000003c */
[----:B------:R-:W-:Y:S01]  /*28c0*/  FFMA R25, R39, R63, R61 ;  /* 0x0000003f27197223 */ /* 0x000fe2000000003d */
[----:B------:R-:W-:Y:S01]  /*28d0*/  FFMA R29, R29, R33, R28 ;  /* 0x000000211d1d7223 */ /* 0x000fe2000000001c */
[----:B------:R-:W3:Y:S01]  /*28e0*/  LDS.128 R56, [R14+0x10] ;  /* 0x000010000e387984 */ /* 0x000ee20000000c00 */
[-C--:B------:R-:W-:Y:S01]  /*28f0*/  FFMA R22, R22, R34.reuse, R21 ;  /* 0x0000002216167223 */ /* 0x080fe20000000015 */
[-C--:B------:R-:W-:Y:S01]  /*2900*/  FFMA R38, R38, R34.reuse, R37 ;  /* 0x0000002226267223 */ /* 0x080fe20000000025 */
[C---:B------:R-:W-:Y:S01]  /*2910*/  FFMA R64, R23.reuse, R67, R64 ;  /* 0x0000004317407223 */ /* 0x040fe20000000040 */
[----:B------:R-:W4:Y:S01]  /*2920*/  LDS.128 R48, [R14+0x410] ;  /* 0x000410000e307984 */ /* 0x000f220000000c00 */
[C---:B------:R-:W-:Y:S01]  /*2930*/  FFMA R21, R23.reuse, R71, R68 ;  /* 0x0000004717157223 */ /* 0x040fe20000000044 */
[----:B------:R-:W-:Y:S01]  /*2940*/  FFMA R34, R30, R34, R29 ;  /* 0x000000221e227223 */ /* 0x000fe2000000001d */
[----:B------:R-:W-:Y:S01]  /*2950*/  FFMA R23, R23, R35, R22 ;  /* 0x0000002317177223 */ /* 0x000fe20000000016 */
[----:B------:R-:W4:Y:S01]  /*2960*/  LDS.128 R60, [R15.X4+UR5+0x210] ;  /* 0x000210050f3c7984 */ /* 0x000f220008004c00 */
[-C--:B------:R-:W-:Y:S01]  /*2970*/  FFMA R30, R27, R71.reuse, R69 ;  /* 0x000000471b1e7223 */ /* 0x080fe20000000045 */
[-C--:B------:R-:W-:Y:S01]  /*2980*/  FFMA R119, R39, R71.reuse, R119 ;  /* 0x0000004727777223 */ /* 0x080fe20000000077 */
[----:B------:R-:W-:Y:S01]  /*2990*/  FFMA R29, R31, R71, R70 ;  /* 0x000000471f1d7223 */ /* 0x000fe20000000046 */
[C---:B------:R-:W-:Y:S01]  /*29a0*/  FFMA R65, R27.reuse, R67, R65 ;  /* 0x000000431b417223 */ /* 0x040fe20000000041 */
[----:B------:R-:W4:Y:S01]  /*29b0*/  LDS.128 R68, [R15.X4+UR5+0x410] ;  /* 0x000410050f447984 */ /* 0x000f220008004c00 */
[----:B------:R-:W-:Y:S01]  /*29c0*/  FFMA R27, R27, R35, R20 ;  /* 0x000000231b1b7223 */ /* 0x000fe20000000014 */
[----:B------:R-:W-:Y:S01]  /*29d0*/  FFMA R66, R31, R67, R66 ;  /* 0x000000431f427223 */ /* 0x000fe20000000042 */
[-C--:B------:R-:W-:Y:S01]  /*29e0*/  FFMA R38, R39, R35.reuse, R38 ;  /* 0x0000002327267223 */ /* 0x080fe20000000026 */
[----:B------:R-:W-:Y:S01]  /*29f0*/  FFMA R34, R31, R35, R34 ;  /* 0x000000231f227223 */ /* 0x000fe20000000022 */
[----:B------:R-:W-:Y:S01]  /*2a00*/  FFMA R28, R39, R67, R117 ;  /* 0x00000043271c7223 */ /* 0x000fe20000000075 */
[C---:B-1----:R-:W-:Y:S01]  /*2a10*/  FFMA R64, R40.reuse, R52, R64 ;  /* 0x0000003428407223 */ /* 0x042fe20000000040 */
[C---:B--2---:R-:W-:Y:S01]  /*2a20*/  FFMA R36, R40.reuse, R44, R23 ;  /* 0x0000002c28247223 */ /* 0x044fe20000000017 */
[----:B---3--:R-:W-:-:S02]  /*2a30*/  FFMA R32, R40, R56, R113 ;  /* 0x0000003828207223 */ /* 0x008fc40000000071 */
[C---:B------:R-:W-:Y:S01]  /*2a40*/  FFMA R113, R41.reuse, R53, R64 ;  /* 0x0000003529717223 */ /* 0x040fe20000000040 */
[C---:B------:R-:W-:Y:S01]  /*2a50*/  FFMA R31, R41.reuse, R45, R36 ;  /* 0x0000002d291f7223 */ /* 0x040fe20000000024 */
[----:B----4-:R-:W-:Y:S01]  /*2a60*/  FFMA R40, R40, R48, R21 ;  /* 0x0000003028287223 */ /* 0x010fe20000000015 */
[C---:B------:R-:W-:Y:S01]  /*2a70*/  FFMA R35, R41.reuse, R57, R32 ;  /* 0x0000003929237223 */ /* 0x040fe20000000020 */
[----:B------:R-:W1:Y:S01]  /*2a80*/  LDS.128 R20, [R15.X4+UR5+0x610] ;  /* 0x000610050f147984 */ /* 0x000e620008004c00 */
[----:B------:R-:W-:Y:S01]  /*2a90*/  FFMA R113, R42, R54, R113 ;  /* 0x000000362a717223 */ /* 0x000fe20000000071 */
[----:B------:R-:W-:Y:S01]  /*2aa0*/  FFMA R33, R41, R49, R40 ;  /* 0x0000003129217223 */ /* 0x000fe20000000028 */
[C---:B------:R-:W-:Y:S01]  /*2ab0*/  FFMA R26, R60.reuse, R56, R26 ;  /* 0x000000383c1a7223 */ /* 0x040fe2000000001a */
[C---:B------:R-:W-:Y:S01]  /*2ac0*/  FFMA R32, R60.reuse, R52, R65 ;  /* 0x000000343c207223 */ /* 0x040fe20000000041 */
[C---:B------:R-:W-:Y:S01]  /*2ad0*/  FFMA R30, R60.reuse, R48, R30 ;  /* 0x000000303c1e7223 */ /* 0x040fe2000000001e */
[----:B------:R-:W-:Y:S01]  /*2ae0*/  FFMA R60, R60, R44, R27 ;  /* 0x0000002c3c3c7223 */ /* 0x000fe2000000001b */
[C---:B------:R-:W-:Y:S01]  /*2af0*/  FFMA R41, R42.reuse, R46, R31 ;  /* 0x0000002e2a297223 */ /* 0x040fe2000000001f */
[C---:B------:R-:W-:Y:S01]  /*2b00*/  FFMA R40, R42.reuse, R58, R35 ;  /* 0x0000003a2a287223 */ /* 0x040fe20000000023 */
[----:B------:R-:W-:Y:S01]  /*2b10*/  FFMA R42, R42, R50, R33 ;  /* 0x000000322a2a7223 */ /* 0x000fe20000000021 */
[C---:B------:R-:W-:Y:S01]  /*2b20*/  FFMA R33, R61.reuse, R57, R26 ;  /* 0x000000393d217223 */ /* 0x040fe2000000001a */
        /* <DEDUP_REMOVED lines=19> */
[----:B------:R-:W-:Y:S01]  /*2c60*/  LDS.128 R36, [R14+0x220] ;  /* 0x000220000e247984 */ /* 0x000fe20000000c00 */
[----:B------:R-:W-:Y:S01]  /*2c70*/  FFMA R113, R43, R55, R113 ;  /* 0x000000372b717223 */ /* 0x000fe20000000071 */
[----:B------:R-:W-:Y:S01]  /*2c80*/  FFMA R119, R71, R59, R119 ;  /* 0x0000003b47777223 */ /* 0x000fe20000000077 */
[C---:B------:R-:W-:Y:S01]  /*2c90*/  FFMA R62, R63.reuse, R47, R62 ;  /* 0x0000002f3f3e7223 */ /* 0x040fe2000000003e */
[C---:B------:R-:W-:Y:S01]  /*2ca0*/  FFMA R61, R63.reuse, R51, R61 ;  /* 0x000000333f3d7223 */ /* 0x040fe2000000003d */
[C---:B------:R-:W-:Y:S01]  /*2cb0*/  FFMA R117, R63.reuse, R55, R117 ;  /* 0x000000373f757223 */ /* 0x040fe20000000075 */
[----:B------:R-:W-:Y:S01]  /*2cc0*/  FFMA R60, R63, R59, R60 ;  /* 0x0000003b3f3c7223 */ /* 0x000fe2000000003c */
[C---:B-1----:R-:W-:Y:S01]  /*2cd0*/  FFMA R24, R20.reuse, R56, R24 ;  /* 0x0000003814187223 */ /* 0x042fe20000000018 */
[C---:B------:R-:W-:Y:S01]  /*2ce0*/  FFMA R66, R20.reuse, R52, R66 ;  /* 0x0000003414427223 */ /* 0x040fe20000000042 */
[C---:B------:R-:W-:Y:S01]  /*2cf0*/  FFMA R48, R20.reuse, R48, R29 ;  /* 0x0000003014307223 */ /* 0x040fe2000000001d */
[----:B------:R-:W-:Y:S01]  /*2d00*/  FFMA R34, R20, R44, R34 ;  /* 0x0000002c14227223 */ /* 0x000fe20000000022 */
[C---:B------:R-:W-:Y:S01]  /*2d10*/  FFMA R57, R21.reuse, R57, R24 ;  /* 0x0000003915397223 */ /* 0x040fe20000000018 */
[C---:B------:R-:W-:Y:S01]  /*2d20*/  FFMA R53, R21.reuse, R53, R66 ;  /* 0x0000003515357223 */ /* 0x040fe20000000042 */
[C---:B------:R-:W-:Y:S01]  /*2d30*/  FFMA R49, R21.reuse, R49, R48 ;  /* 0x0000003115317223 */ /* 0x040fe20000000030 */
[----:B------:R-:W-:Y:S01]  /*2d40*/  FFMA R21, R21, R45, R34 ;  /* 0x0000002d15157223 */ /* 0x000fe20000000022 */
[----:B------:R-:W1:Y:S01]  /*2d50*/  LDS.128 R24, [R15.X4+UR5+0x20] ;  /* 0x000020050f187984 */ /* 0x000e620008004c00 */
[C---:B------:R-:W-:Y:S01]  /*2d60*/  FFMA R58, R22.reuse, R58, R57 ;  /* 0x0000003a163a7223 */ /* 0x040fe20000000039 */
[C---:B------:R-:W-:Y:S01]  /*2d70*/  FFMA R54, R22.reuse, R54, R53 ;  /* 0x0000003616367223 */ /* 0x040fe20000000035 */
[C---:B------:R-:W-:Y:S01]  /*2d80*/  FFMA R50, R22.reuse, R50, R49 ;  /* 0x0000003216327223 */ /* 0x040fe20000000031 */
[----:B------:R-:W2:Y:S01]  /*2d90*/  LDS.128 R32, [R14+0x420] ;  /* 0x000420000e207984 */ /* 0x000ea20000000c00 */
[----:B------:R-:W-:Y:S01]  /*2da0*/  FFMA R22, R22, R46, R21 ;  /* 0x0000002e16167223 */ /* 0x000fe20000000015 */
[C---:B------:R-:W-:Y:S01]  /*2db0*/  FFMA R20, R43.reuse, R47, R41 ;  /* 0x0000002f2b147223 */ /* 0x040fe20000000029 */
[C---:B------:R-:W-:Y:S01]  /*2dc0*/  FFMA R21, R43.reuse, R59, R40 ;  /* 0x0000003b2b157223 */ /* 0x040fe20000000028 */
[----:B------:R-:W3:Y:S01]  /*2dd0*/  LDS.128 R64, [R14+0x20] ;  /* 0x000020000e407984 */ /* 0x000ee20000000c00 */
[----:B------:R-:W-:Y:S01]  /*2de0*/  FFMA R48, R43, R51, R42 ;  /* 0x000000332b307223 */ /* 0x000fe2000000002a */
[C---:B------:R-:W-:Y:S01]  /*2df0*/  FFMA R44, R71.reuse, R47, R70 ;  /* 0x0000002f472c7223 */ /* 0x040fe20000000046 */
[C---:B------:R-:W-:Y:S01]  /*2e00*/  FFMA R45, R71.reuse, R51, R68 ;  /* 0x00000033472d7223 */ /* 0x040fe20000000044 */
[----:B------:R-:W4:Y:S01]  /*2e10*/  LDS.128 R28, [R14+0x620] ;  /* 0x000620000e1c7984 */ /* 0x000f220000000c00 */
[----:B------:R-:W-:Y:S01]  /*2e20*/  FFMA R46, R71, R55, R69 ;  /* 0x00000037472e7223 */ /* 0x000fe20000000045 */
[C---:B------:R-:W-:Y:S01]  /*2e30*/  FFMA R47, R23.reuse, R47, R22 ;  /* 0x0000002f172f7223 */ /* 0x040fe20000000016 */
[C---:B------:R-:W-:Y:S01]  /*2e40*/  FFMA R50, R23.reuse, R51, R50 ;  /* 0x0000003317327223 */ /* 0x040fe20000000032 */
[----:B------:R-:W4:Y:S01]  /*2e50*/  LDS.128 R40, [R15.X4+UR5+0x220] ;  /* 0x000220050f287984 */ /* 0x000f220008004c00 */
[C---:B------:R-:W-:Y:S01]  /*2e60*/  FFMA R54, R23.reuse, R55, R54 ;  /* 0x0000003717367223 */ /* 0x040fe20000000036 */
[----:B------:R-:W-:-:S02]  /*2e70*/  FFMA R58, R23, R59, R58 ;  /* 0x0000003b173a7223 */ /* 0x000fc4000000003a */
[----:B------:R-:W4:Y:S01]  /*2e80*/  LDS.128 R68, [R15.X4+UR5+0x420] ;  /* 0x000420050f447984 */ /* 0x000f220008004c00 */
[C---:B-1----:R-:W-:Y:S01]  /*2e90*/  FFMA R52, R24.reuse, R36, R113 ;  /* 0x0000002418347223 */ /* 0x042fe20000000071 */
[----:B--2---:R-:W-:-:S03]  /*2ea0*/  FFMA R56, R24, R32, R48 ;  /* 0x0000002018387223 */ /* 0x004fc60000000030 */
[C---:B------:R-:W-:Y:S01]  /*2eb0*/  FFMA R53, R25.reuse, R37, R52 ;  /* 0x0000002519357223 */ /* 0x040fe20000000034 */
[C---:B---3--:R-:W-:Y:S01]  /*2ec0*/  FFMA R48, R24.reuse, R64, R21 ;  /* 0x0000004018307223 */ /* 0x048fe20000000015 */
[C---:B------:R-:W-:Y:S01]  /*2ed0*/  FFMA R51, R25.reuse, R33, R56 ;  /* 0x0000002119337223 */ /* 0x040fe20000000038 */
[----:B----4-:R-:W-:Y:S02]  /*2ee0*/  FFMA R24, R24, R28, R20 ;  /* 0x0000001c18187223 */ /* 0x010fe40000000014 */
[C---:B------:R-:W-:Y:S01]  /*2ef0*/  FFMA R113, R25.reuse, R65, R48 ;  /* 0x0000004119717223 */ /* 0x040fe20000000030 */
[----:B------:R-:W1:Y:S01]  /*2f00*/  LDS.128 R20, [R15.X4+UR5+0x620] ;  /* 0x000620050f147984 */ /* 0x000e620008004c00 */
        /* <DEDUP_REMOVED lines=42> */
[----:B------:R-:W1:Y:S01]  /*31b0*/  LDS.128 R44, [R15.X4+UR5+0x30] ;  /* 0x000030050f2c7984 */ /* 0x000e620008004c00 */
[C---:B------:R-:W-:Y:S01]  /*31c0*/  FFMA R33, R21.reuse, R33, R50 ;  /* 0x0000002115217223 */ /* 0x040fe20000000032 */
[----:B------:R-:W-:Y:S01]  /*31d0*/  FFMA R21, R21, R29, R20 ;  /* 0x0000001d15157223 */ /* 0x000fe20000000014 */
[C---:B------:R-:W-:Y:S01]  /*31e0*/  FFMA R66, R22.reuse, R66, R65 ;  /* 0x0000004216427223 */ /* 0x040fe20000000041 */
[----:B------:R-:W2:Y:S01]  /*31f0*/  LDS.128 R56, [R14+0x230] ;  /* 0x000230000e387984 */ /* 0x000ea20000000c00 */
[C---:B------:R-:W-:Y:S01]  /*3200*/  FFMA R38, R22.reuse, R38, R37 ;  /* 0x0000002616267223 */ /* 0x040fe20000000025 */
[C---:B------:R-:W-:Y:S01]  /*3210*/  FFMA R34, R22.reuse, R34, R33 ;  /* 0x0000002216227223 */ /* 0x040fe20000000021 */
[----:B------:R-:W-:Y:S01]  /*3220*/  FFMA R22, R22, R30, R21 ;  /* 0x0000001e16167223 */ /* 0x000fe20000000015 */
[----:B------:R-:W3:Y:S01]  /*3230*/  LDS.128 R52, [R14+0x430] ;  /* 0x000430000e347984 */ /* 0x000ee20000000c00 */
[C---:B------:R-:W-:Y:S01]  /*3240*/  FFMA R20, R27.reuse, R39, R24 ;  /* 0x000000271b147223 */ /* 0x040fe20000000018 */
[C---:B------:R-:W-:Y:S01]  /*3250*/  FFMA R21, R27.reuse, R35, R25 ;  /* 0x000000231b157223 */ /* 0x040fe20000000019 */
[-C--:B------:R-:W-:Y:S01]  /*3260*/  FFMA R30, R27, R31.reuse, R26 ;  /* 0x0000001f1b1e7223 */ /* 0x080fe2000000001a */
[----:B------:R-:W4:Y:S01]  /*3270*/  LDS.128 R48, [R14+0x630] ;  /* 0x000630000e307984 */ /* 0x000f220000000c00 */
[C---:B------:R-:W-:Y:S01]  /*3280*/  FFMA R28, R71.reuse, R31, R70 ;  /* 0x0000001f471c7223 */ /* 0x040fe20000000046 */
[C---:B------:R-:W-:Y:S01]  /*3290*/  FFMA R29, R71.reuse, R35, R69 ;  /* 0x00000023471d7223 */ /* 0x040fe20000000045 */
[----:B------:R-:W-:Y:S01]  /*32a0*/  FFMA R32, R71, R67, R68 ;  /* 0x0000004347207223 */ /* 0x000fe20000000044 */
[----:B------:R-:W4:Y:S01]  /*32b0*/  LDS.128 R24, [R15.X4+UR5+0x230] ;  /* 0x000230050f187984 */ /* 0x000f220008004c00 */
[C---:B------:R-:W-:Y:S01]  /*32c0*/  FFMA R31, R23.reuse, R31, R22 ;  /* 0x0000001f171f7223 */ /* 0x040fe20000000016 */
[C---:B------:R-:W-:Y:S01]  /*32d0*/  FFMA R34, R23.reuse, R35, R34 ;  /* 0x0000002317227223 */ /* 0x040fe20000000022 */
[C---:B------:R-:W-:Y:S01]  /*32e0*/  FFMA R38, R23.reuse, R39, R38 ;  /* 0x0000002717267223 */ /* 0x040fe20000000026 */
[----:B------:R-:W4:Y:S01]  /*32f0*/  LDS.128 R68, [R15.X4+UR5+0x430] ;  /* 0x000430050f447984 */ /* 0x000f220008004c00 */
[----:B------:R-:W-:Y:S01]  /*3300*/  FFMA R66, R23, R67, R66 ;  /* 0x0000004317427223 */ /* 0x000fe20000000042 */
[C---:B-1----:R-:W-:Y:S01]  /*3310*/  FFMA R36, R44.reuse, R60, R113 ;  /* 0x0000003c2c247223 */ /* 0x042fe20000000071 */
[----:B--2---:R-:W-:-:S03]  /*3320*/  FFMA R64, R44, R56, R20 ;  /* 0x000000382c407223 */ /* 0x004fc60000000014 */
[C---:B------:R-:W-:Y:S01]  /*3330*/  FFMA R113, R45.reuse, R61, R36 ;  /* 0x0000003d2d717223 */ /* 0x040fe20000000024 */
[----:B---3--:R-:W-:Y:S01]  /*3340*/  FFMA R33, R44, R52, R21 ;  /* 0x000000342c217223 */ /* 0x008fe20000000015 */
[C---:B------:R-:W-:Y:S01]  /*3350*/  FFMA R37, R45.reuse, R57, R64 ;  /* 0x000000392d257223 */ /* 0x040fe20000000040 */
[----:B------:R-:W1:Y:S01]  /*3360*/  LDS.128 R20, [R15.X4+UR5+0x630] ;  /* 0x000630050f147984 */ /* 0x000e620008004c00 */
[----:B------:R-:W-:Y:S01]  /*3370*/  FFMA R113, R46, R62, R113 ;  /* 0x0000003e2e717223 */ /* 0x000fe20000000071 */
[----:B----4-:R-:W-:Y:S01]  /*3380*/  FFMA R30, R44, R48, R30 ;  /* 0x000000302c1e7223 */ /* 0x010fe2000000001e */
[----:B------:R-:W-:Y:S01]  /*3390*/  FFMA R35, R45, R53, R33 ;  /* 0x000000352d237223 */ /* 0x000fe20000000021 */
[----:B------:R-:W-:Y:S01]  /*33a0*/  FFMA R44, R46, R58, R37 ;  /* 0x0000003a2e2c7223 */ /* 0x000fe20000000025 */
[----:B------:R-:W-:Y:S01]  /*33b0*/  FFMA R113, R47, R63, R113 ;  /* 0x0000003f2f717223 */ /* 0x000fe20000000071 */
[----:B------:R-:W-:Y:S01]  /*33c0*/  FFMA R33, R45, R49, R30 ;  /* 0x000000312d217223 */ /* 0x000fe2000000001e */
[C---:B------:R-:W-:Y:S01]  /*33d0*/  FFMA R30, R24.reuse, R60, R41 ;  /* 0x0000003c181e7223 */ /* 0x040fe20000000029 */
[C---:B------:R-:W-:Y:S01]  /*33e0*/  FFMA R40, R24.reuse, R56, R40 ;  /* 0x0000003818287223 */ /* 0x040fe20000000028 */
[C---:B------:R-:W-:Y:S01]  /*33f0*/  FFMA R36, R24.reuse, R52, R117 ;  /* 0x0000003418247223 */ /* 0x040fe20000000075 */
[----:B------:R-:W-:Y:S01]  /*3400*/  FFMA R42, R24, R48, R42 ;  /* 0x00000030182a7223 */ /* 0x000fe2000000002a */
        /* <DEDUP_REMOVED lines=25> */
[C---:B-1----:R-:W-:Y:S01]  /*35a0*/  FFMA R38, R20.reuse, R56, R38 ;  /* 0x0000003814267223 */ /* 0x042fe20000000026 */
[C---:B------:R-:W-:Y:S01]  /*35b0*/  FFMA R66, R20.reuse, R60, R66 ;  /* 0x0000003c14427223 */ /* 0x040fe20000000042 */
[C---:B------:R-:W-:Y:S01]  /*35c0*/  FFMA R34, R20.reuse, R52, R34 ;  /* 0x0000003414227223 */ /* 0x040fe20000000022 */
[----:B------:R-:W-:Y:S01]  /*35d0*/  FFMA R20, R20, R48, R31 ;  /* 0x0000003014147223 */ /* 0x000fe2000000001f */
[C---:B------:R-:W-:Y:S01]  /*35e0*/  FFMA R57, R21.reuse, R57, R38 ;  /* 0x0000003915397223 */ /* 0x040fe20000000026 */
[----:B------:R-:W1:Y:S01]  /*35f0*/  LDS.128 R28, [R15.X4+UR5+0x40] ;  /* 0x000040050f1c7984 */ /* 0x000e620008004c00 */
[C---:B------:R-:W-:Y:S01]  /*3600*/  FFMA R61, R21.reuse, R61, R66 ;  /* 0x0000003d153d7223 */ /* 0x040fe20000000042 */
[C---:B------:R-:W-:Y:S01]  /*3610*/  FFMA R53, R21.reuse, R53, R34 ;  /* 0x0000003515357223 */ /* 0x040fe20000000022 */
[----:B------:R-:W-:Y:S01]  /*3620*/  FFMA R21, R21, R49, R20 ;  /* 0x0000003115157223 */ /* 0x000fe20000000014 */
[----:B------:R-:W2:Y:S01]  /*3630*/  LDS.128 R36, [R14+0x440] ;  /* 0x000440000e247984 */ /* 0x000ea20000000c00 */
[C---:B------:R-:W-:Y:S01]  /*3640*/  FFMA R62, R22.reuse, R62, R61 ;  /* 0x0000003e163e7223 */ /* 0x040fe2000000003d */
[C---:B------:R-:W-:Y:S01]  /*3650*/  FFMA R58, R22.reuse, R58, R57 ;  /* 0x0000003a163a7223 */ /* 0x040fe20000000039 */
[C---:B------:R-:W-:Y:S01]  /*3660*/  FFMA R54, R22.reuse, R54, R53 ;  /* 0x0000003616367223 */ /* 0x040fe20000000035 */
[----:B------:R-:W3:Y:S01]  /*3670*/  LDS.128 R64, [R14+0x40] ;  /* 0x000040000e407984 */ /* 0x000ee20000000c00 */
[----:B------:R-:W-:Y:S01]  /*3680*/  FFMA R22, R22, R50, R21 ;  /* 0x0000003216167223 */ /* 0x000fe20000000015 */
[C---:B------:R-:W-:Y:S01]  /*3690*/  FFMA R20, R47.reuse, R59, R44 ;  /* 0x0000003b2f147223 */ /* 0x040fe2000000002c */
[C---:B------:R-:W-:Y:S01]  /*36a0*/  FFMA R21, R47.reuse, R55, R45 ;  /* 0x000000372f157223 */ /* 0x040fe2000000002d */
[----:B------:R-:W4:Y:S01]  /*36b0*/  LDS.128 R32, [R14+0x640] ;  /* 0x000640000e207984 */ /* 0x000f220000000c00 */
[-C--:B------:R-:W-:Y:S01]  /*36c0*/  FFMA R49, R47, R51.reuse, R46 ;  /* 0x000000332f317223 */ /* 0x080fe2000000002e */
[C---:B------:R-:W-:Y:S01]  /*36d0*/  FFMA R44, R27.reuse, R51, R26 ;  /* 0x000000331b2c7223 */ /* 0x040fe2000000001a */
[C---:B------:R-:W-:Y:S01]  /*36e0*/  FFMA R45, R27.reuse, R55, R24 ;  /* 0x000000371b2d7223 */ /* 0x040fe20000000018 */
[----:B------:R-:W-:Y:S01]  /*36f0*/  FFMA R46, R27, R59, R25 ;  /* 0x0000003b1b2e7223 */ /* 0x000fe20000000019 */
[C---:B------:R-:W-:Y:S01]  /*3700*/  FFMA R47, R71.reuse, R51, R70 ;  /* 0x00000033472f7223 */ /* 0x040fe20000000046 */
[----:B------:R-:W4:Y:S01]  /*3710*/  LDS.128 R24, [R15.X4+UR5+0x240] ;  /* 0x000240050f187984 */ /* 0x000f220008004c00 */
[C---:B------:R-:W-:Y:S01]  /*3720*/  FFMA R48, R71.reuse, R59, R68 ;  /* 0x0000003b47307223 */ /* 0x040fe20000000044 */
[----:B------:R-:W-:Y:S01]  /*3730*/  FFMA R50, R71, R63, R69 ;  /* 0x0000003f47327223 */ /* 0x000fe20000000045 */
[C---:B------:R-:W-:Y:S01]  /*3740*/  FFMA R51, R23.reuse, R51, R22 ;  /* 0x0000003317337223 */ /* 0x040fe20000000016 */
[----:B------:R-:W4:Y:S01]  /*3750*/  LDS.128 R68, [R15.X4+UR5+0x440] ;  /* 0x000440050f447984 */ /* 0x000f220008004c00 */
[C---:B------:R-:W-:Y:S01]  /*3760*/  FFMA R54, R23.reuse, R55, R54 ;  /* 0x0000003717367223 */ /* 0x040fe20000000036 */
[C---:B------:R-:W-:Y:S01]  /*3770*/  FFMA R58, R23.reuse, R59, R58 ;  /* 0x0000003b173a7223 */ /* 0x040fe2000000003a */
[----:B------:R-:W-:Y:S01]  /*3780*/  FFMA R62, R23, R63, R62 ;  /* 0x0000003f173e7223 */ /* 0x000fe2000000003e */
[C---:B-1----:R-:W-:Y:S01]  /*3790*/  FFMA R56, R28.reuse, R40, R20 ;  /* 0x000000281c387223 */ /* 0x042fe20000000014 */
[----:B--2---:R-:W-:-:S03]  /*37a0*/  FFMA R60, R28, R36, R21 ;  /* 0x000000241c3c7223 */ /* 0x004fc60000000015 */
[C---:B------:R-:W-:Y:S01]  /*37b0*/  FFMA R55, R29.reuse, R41, R56 ;  /* 0x000000291d377223 */ /* 0x040fe20000000038 */
[----:B------:R-:W1:Y:S01]  /*37c0*/  LDS.128 R20, [R15.X4+UR5+0x640] ;  /* 0x000640050f147984 */ /* 0x000e620008004c00 */
[C---:B---3--:R-:W-:Y:S01]  /*37d0*/  FFMA R52, R28.reuse, R64, R113 ;  /* 0x000000401c347223 */ /* 0x048fe20000000071 */
[C---:B------:R-:W-:Y:S01]  /*37e0*/  FFMA R53, R29.reuse, R37, R60 ;  /* 0x000000251d357223 */ /* 0x040fe2000000003c */
[----:B----4-:R-:W-:Y:S02]  /*37f0*/  FFMA R28, R28, R32, R49 ;  /* 0x000000201c1c7223 */ /* 0x010fe40000000031 */
[C---:B------:R-:W-:Y:S02]  /*3800*/  FFMA R113, R29.reuse, R65, R52 ;  /* 0x000000411d717223 */ /* 0x040fe40000000034 */
        /* <DEDUP_REMOVED lines=29> */
[----:B------:R-:W-:Y:S01]  /*39e0*/  FFMA R117, R27, R43, R117 ;  /* 0x0000002b1b757223 */ /* 0x000fe20000000075 */
[C---:B-1----:R-:W-:Y:S01]  /*39f0*/  FFMA R58, R20.reuse, R40, R58 ;  /* 0x00000028143a7223 */ /* 0x042fe2000000003a */
[C---:B------:R-:W-:Y:S01]  /*3a00*/  FFMA R54, R20.reuse, R36, R54 ;  /* 0x0000002414367223 */ /* 0x040fe20000000036 */
[----:B------:R-:W-:Y:S01]  /*3a10*/  LDS.128 R44, [R15.X4+UR5+0x50] ;  /* 0x000050050f2c7984 */ /* 0x000fe20008004c00 */
[C---:B------:R-:W-:Y:S01]  /*3a20*/  FFMA R62, R20.reuse, R64, R62 ;  /* 0x00000040143e7223 */ /* 0x040fe2000000003e */
[C---:B------:R-:W-:Y:S01]  /*3a30*/  FFMA R41, R21.reuse, R41, R58 ;  /* 0x0000002915297223 */ /* 0x040fe2000000003a */
[C---:B------:R-:W-:Y:S01]  /*3a40*/  FFMA R37, R21.reuse, R37, R54 ;  /* 0x0000002515257223 */ /* 0x040fe20000000036 */
[----:B------:R-:W1:Y:S01]  /*3a50*/  LDS.128 R56, [R14+0x250] ;  /* 0x000250000e387984 */ /* 0x000e620000000c00 */
[----:B------:R-:W-:Y:S01]  /*3a60*/  FFMA R20, R20, R32, R51 ;  /* 0x0000002014147223 */ /* 0x000fe20000000033 */
        /* <DEDUP_REMOVED lines=14> */
[-C--:B------:R-:W-:Y:S01]  /*3b50*/  FFMA R30, R27, R67.reuse, R24 ;  /* 0x000000431b1e7223 */ /* 0x080fe20000000018 */
[----:B------:R-:W-:Y:S01]  /*3b60*/  FFMA R113, R31, R67, R113 ;  /* 0x000000431f717223 */ /* 0x000fe20000000071 */
[----:B------:R-:W4:Y:S01]  /*3b70*/  LDS.128 R24, [R15.X4+UR5+0x250] ;  /* 0x000250050f187984 */ /* 0x000f220008004c00 */
[C---:B------:R-:W-:Y:S01]  /*3b80*/  FFMA R31, R71.reuse, R35, R70 ;  /* 0x00000023471f7223 */ /* 0x040fe20000000046 */
[C---:B------:R-:W-:Y:S01]  /*3b90*/  FFMA R32, R71.reuse, R39, R68 ;  /* 0x0000002747207223 */ /* 0x040fe20000000044 */
        /* <DEDUP_REMOVED lines=14> */
[C---:B------:R-:W-:Y:S01]  /*3c80*/  FFMA R113, R45.reuse, R61, R36 ;  /* 0x0000003d2d717223 */ /* 0x040fe20000000024 */
[C---:B------:R-:W-:Y:S01]  /*3c90*/  FFMA R44, R46.reuse, R58, R41 ;  /* 0x0000003a2e2c7223 */ /* 0x040fe20000000029 */
        /* <DEDUP_REMOVED lines=29> */
[----:B------:R-:W-:Y:S01]  /*3e70*/  LDS.128 R28, [R15.X4+UR5+0x60] ;  /* 0x000060050f1c7984 */ /* 0x000fe20008004c00 */
[C---:B-1----:R-:W-:Y:S01]  /*3e80*/  FFMA R42, R20.reuse, R56, R42 ;  /* 0x00000038142a7223 */ /* 0x042fe2000000002a */
[C---:B------:R-:W-:Y:S01]  /*3e90*/  FFMA R38, R20.reuse, R52, R38 ;  /* 0x0000003414267223 */ /* 0x040fe20000000026 */
[C---:B------:R-:W-:Y:S01]  /*3ea0*/  FFMA R66, R20.reuse, R60, R66 ;  /* 0x0000003c14427223 */ /* 0x040fe20000000042 */
[----:B------:R-:W-:Y:S01]  /*3eb0*/  FFMA R20, R20, R48, R35 ;  /* 0x0000003014147223 */ /* 0x000fe20000000023 */
[C---:B------:R-:W-:Y:S01]  /*3ec0*/  FFMA R57, R21.reuse, R57, R42 ;  /* 0x0000003915397223 */ /* 0x040fe2000000002a */
[C---:B------:R-:W-:Y:S01]  /*3ed0*/  FFMA R53, R21.reuse, R53, R38 ;  /* 0x0000003515357223 */ /* 0x040fe20000000026 */
[----:B------:R-:W1:Y:S01]  /*3ee0*/  LDS.128 R40, [R14+0x260] ;  /* 0x000260000e287984 */ /* 0x000e620000000c00 */
        /* <DEDUP_REMOVED lines=71> */
[----:B------:R-:W-:Y:S01]  /*4360*/  LDS.128 R60, [R15.X4+UR5+0x70] ;  /* 0x000070050f3c7984 */ /* 0x000fe20008004c00 */
[----:B------:R-:W-:Y:S01]  /*4370*/  FFMA R21, R21, R33, R20 ;  /* 0x0000002115157223 */ /* 0x000fe20000000014 */
[C---:B------:R-:W-:Y:S01]  /*4380*/  FFMA R66, R22.reuse, R66, R65 ;  /* 0x0000004216427223 */ /* 0x040fe20000000041 */
[C---:B------:R-:W-:Y:S01]  /*4390*/  FFMA R42, R22.reuse, R42, R41 ;  /* 0x0000002a162a7223 */ /* 0x040fe20000000029 */
[----:B------:R-:W1:Y:S01]  /*43a0*/  LDS.128 R44, [R14+0x70] ;  /* 0x000070000e2c7984 */ /* 0x000e620000000c00 */
[C---:B------:R-:W-:Y:S01]  /*43b0*/  FFMA R38, R22.reuse, R38, R37 ;  /* 0x0000002616267223 */ /* 0x040fe20000000025 */
[----:B------:R-:W-:Y:S01]  /*43c0*/  FFMA R22, R22, R34, R21 ;  /* 0x0000002216167223 */ /* 0x000fe20000000015 */
[C---:B------:R-:W-:Y:S01]  /*43d0*/  FFMA R29, R31.reuse, R39, R29 ;  /* 0x000000271f1d7223 */ /* 0x040fe2000000001d */
[----:B------:R-:W2:Y:S01]  /*43e0*/  LDS.128 R56, [R15.X4+UR5+0x270] ;  /* 0x000270050f387984 */ /* 0x000ea20008004c00 */
[C---:B------:R-:W-:Y:S01]  /*43f0*/  FFMA R113, R31.reuse, R67, R113 ;  /* 0x000000431f717223 */ /* 0x040fe20000000071 */
[-C--:B------:R-:W-:Y:S01]  /*4400*/  FFMA R30, R31, R35.reuse, R30 ;  /* 0x000000231f1e7223 */ /* 0x080fe2000000001e */
[C---:B------:R-:W-:Y:S01]  /*4410*/  FFMA R31, R27.reuse, R35, R26 ;  /* 0x000000231b1f7223 */ /* 0x040fe2000000001a */
[----:B------:R-:W3:Y:S01]  /*4420*/  LDS.128 R52, [R15.X4+UR5+0x470] ;  /* 0x000470050f347984 */ /* 0x000ee20008004c00 */
[C---:B------:R-:W-:Y:S01]  /*4430*/  FFMA R32, R27.reuse, R39, R24 ;  /* 0x000000271b207223 */ /* 0x040fe20000000018 */
[C---:B------:R-:W-:Y:S01]  /*4440*/  FFMA R34, R27.reuse, R43, R25 ;  /* 0x0000002b1b227223 */ /* 0x040fe20000000019 */
[----:B------:R-:W-:Y:S01]  /*4450*/  FFMA R117, R27, R67, R117 ;  /* 0x000000431b757223 */ /* 0x000fe20000000075 */
[----:B------:R-:W4:Y:S01]  /*4460*/  LDS.128 R48, [R15.X4+UR5+0x670] ;  /* 0x000670050f307984 */ /* 0x000f220008004c00 */
[C---:B------:R-:W-:Y:S01]  /*4470*/  FFMA R33, R71.reuse, R35, R70 ;  /* 0x0000002347217223 */ /* 0x040fe20000000046 */
[----:B------:R-:W-:Y:S01]  /*4480*/  FFMA R36, R71, R43, R68 ;  /* 0x0000002b47247223 */ /* 0x000fe20000000044 */
[C---:B------:R-:W-:Y:S01]  /*4490*/  FFMA R35, R23.reuse, R35, R22 ;  /* 0x0000002317237223 */ /* 0x040fe20000000016 */
[----:B------:R-:W4:Y:S01]  /*44a0*/  LDS.128 R24, [R14+0x270] ;  /* 0x000270000e187984 */ /* 0x000f220000000c00 */
[C---:B------:R-:W-:Y:S01]  /*44b0*/  FFMA R38, R23.reuse, R39, R38 ;  /* 0x0000002717267223 */ /* 0x040fe20000000026 */
[----:B------:R-:W-:Y:S01]  /*44c0*/  FFMA R43, R23, R43, R42 ;  /* 0x0000002b172b7223 */ /* 0x000fe2000000002a */
[-C--:B------:R-:W-:Y:S01]  /*44d0*/  FFMA R21, R71, R67.reuse, R69 ;  /* 0x0000004347157223 */ /* 0x080fe20000000045 */
[----:B------:R-:W-:Y:S01]  /*44e0*/  FFMA R23, R23, R67, R66 ;  /* 0x0000004317177223 */ /* 0x000fe20000000042 */
[----:B------:R-:W-:-:S02]  /*44f0*/  FFMA R119, R71, R39, R119 ;  /* 0x0000002747777223 */ /* 0x000fc40000000077 */
[----:B------:R-:W4:Y:S01]  /*4500*/  LDS.128 R68, [R14+0x470] ;  /* 0x000470000e447984 */ /* 0x000f220000000c00 */
[-C--:B-1----:R-:W-:Y:S01]  /*4510*/  FFMA R40, R60, R44.reuse, R113 ;  /* 0x0000002c3c287223 */ /* 0x082fe20000000071 */
[----:B--2---:R-:W-:-:S03]  /*4520*/  FFMA R42, R56, R44, R117 ;  /* 0x0000002c382a7223 */ /* 0x004fc60000000075 */
[-C--:B------:R-:W-:Y:S01]  /*4530*/  FFMA R113, R61, R45.reuse, R40 ;  /* 0x0000002d3d717223 */ /* 0x080fe20000000028 */
[----:B---3--:R-:W-:Y:S01]  /*4540*/  FFMA R64, R52, R44, R21 ;  /* 0x0000002c34407223 */ /* 0x008fe20000000015 */
[-C--:B------:R-:W-:Y:S02]  /*4550*/  FFMA R37, R57, R45.reuse, R42 ;  /* 0x0000002d39257223 */ /* 0x080fe4000000002a */
[----:B------:R-:W-:Y:S01]  /*4560*/  FFMA R113, R62, R46, R113 ;  /* 0x0000002e3e717223 */ /* 0x000fe20000000071 */
[----:B----4-:R-:W-:Y:S01]  /*4570*/  FFMA R44, R48, R44, R23 ;  /* 0x0000002c302c7223 */ /* 0x010fe20000000017 */
[----:B------:R-:W-:Y:S01]  /*4580*/  FFMA R39, R53, R45, R64 ;  /* 0x0000002d35277223 */ /* 0x000fe20000000040 */
[----:B------:R-:W1:Y:S01]  /*4590*/  LDS.128 R20, [R14+0x670] ;  /* 0x000670000e147984 */ /* 0x000e620000000c00 */
[----:B------:R-:W-:Y:S01]  /*45a0*/  FFMA R113, R63, R47, R113 ;  /* 0x0000002f3f717223 */ /* 0x000fe20000000071 */
[-C--:B------:R-:W-:Y:S01]  /*45b0*/  FFMA R28, R60, R24.reuse, R28 ;  /* 0x000000183c1c7223 */ /* 0x080fe2000000001c */
[-C--:B------:R-:W-:Y:S01]  /*45c0*/  FFMA R34, R56, R24.reuse, R34 ;  /* 0x0000001838227223 */ /* 0x080fe20000000022 */
[----:B------:R-:W-:Y:S01]  /*45d0*/  FFMA R36, R52, R24, R36 ;  /* 0x0000001834247223 */ /* 0x000fe20000000024 */
[----:B------:R-:W-:Y:S01]  /*45e0*/  FFMA R41, R49, R45, R44 ;  /* 0x0000002d31297223 */ /* 0x000fe2000000002c */
[-C--:B------:R-:W-:Y:S01]  /*45f0*/  FFMA R45, R58, R46.reuse, R37 ;  /* 0x0000002e3a2d7223 */ /* 0x080fe20000000025 */
[----:B------:R-:W-:Y:S01]  /*4600*/  FFMA R44, R54, R46, R39 ;  /* 0x0000002e362c7223 */ /* 0x000fe20000000027 */
[----:B------:R-:W-:Y:S01]  /*4610*/  FFMA R24, R48, R24, R43 ;  /* 0x0000001830187223 */ /* 0x000fe2000000002b */
[-C--:B------:R-:W-:Y:S01]  /*4620*/  FFMA R37, R61, R25.reuse, R28 ;  /* 0x000000193d257223 */ /* 0x080fe2000000001c */
[-C--:B------:R-:W-:Y:S01]  /*4630*/  FFMA R117, R57, R25.reuse, R34 ;  /* 0x0000001939757223 */ /* 0x080fe20000000022 */
[-C--:B------:R-:W-:Y:S01]  /*4640*/  FFMA R39, R53, R25.reuse, R36 ;  /* 0x0000001935277223 */ /* 0x080fe20000000024 */
[-C--:B------:R-:W-:Y:S01]  /*4650*/  FFMA R28, R60, R68.reuse, R29 ;  /* 0x000000443c1c7223 */ /* 0x080fe2000000001d */
[-C--:B------:R-:W-:Y:S01]  /*4660*/  FFMA R32, R56, R68.reuse, R32 ;  /* 0x0000004438207223 */ /* 0x080fe20000000020 */
[-C--:B------:R-:W-:Y:S01]  /*4670*/  FFMA R34, R52, R68.reuse, R119 ;  /* 0x0000004434227223 */ /* 0x080fe20000000077 */
[----:B------:R-:W-:Y:S01]  /*4680*/  FFMA R38, R48, R68, R38 ;  /* 0x0000004430267223 */ /* 0x000fe20000000026 */
[----:B------:R-:W-:Y:S01]  /*4690*/  FFMA R46, R50, R46, R41 ;  /* 0x0000002e322e7223 */ /* 0x000fe20000000029 */
[----:B------:R-:W-:Y:S01]  /*46a0*/  FFMA R41, R49, R25, R24 ;  /* 0x0000001931297223 */ /* 0x000fe20000000018 */
[-C--:B------:R-:W-:Y:S01]  /*46b0*/  FFMA R24, R62, R26.reuse, R37 ;  /* 0x0000001a3e187223 */ /* 0x080fe20000000025 */
[-C--:B------:R-:W-:Y:S01]  /*46c0*/  FFMA R25, R54, R26.reuse, R39 ;  /* 0x0000001a36197223 */ /* 0x080fe20000000027 */
[-C--:B------:R-:W-:Y:S01]  /*46d0*/  FFMA R29, R61, R69.reuse, R28 ;  /* 0x000000453d1d7223 */ /* 0x080fe2000000001c */
[-C--:B------:R-:W-:Y:S01]  /*46e0*/  FFMA R37, R57, R69.reuse, R32 ;  /* 0x0000004539257223 */ /* 0x080fe20000000020 */
[-C--:B------:R-:W-:Y:S01]  /*46f0*/  FFMA R119, R53, R69.reuse, R34 ;  /* 0x0000004535777223 */ /* 0x080fe20000000022 */
[----:B------:R-:W-:Y:S01]  /*4700*/  FFMA R39, R49, R69, R38 ;  /* 0x0000004531277223 */ /* 0x000fe20000000026 */
[----:B------:R-:W-:Y:S01]  /*4710*/  FFMA R117, R58, R26, R117 ;  /* 0x0000001a3a757223 */ /* 0x000fe20000000075 */
[-C--:B------:R-:W-:Y:S01]  /*4720*/  FFMA R68, R62, R70.reuse, R29 ;  /* 0x000000463e447223 */ /* 0x080fe2000000001d */
[-C--:B------:R-:W-:Y:S01]  /*4730*/  FFMA R69, R58, R70.reuse, R37 ;  /* 0x000000463a457223 */ /* 0x080fe20000000025 */
[----:B------:R-:W-:Y:S01]  /*4740*/  FFMA R119, R54, R70, R119 ;  /* 0x0000004636777223 */ /* 0x000fe20000000077 */
[C---:B------:R-:W-:Y:S01]  /*4750*/  FFMA R26, R50.reuse, R26, R41 ;  /* 0x0000001a321a7223 */ /* 0x040fe20000000029 */
[----:B------:R-:W-:Y:S01]  /*4760*/  FFMA R70, R50, R70, R39 ;  /* 0x0000004632467223 */ /* 0x000fe20000000027 */
[----:B------:R-:W-:Y:S01]  /*4770*/  LDS.128 R40, [R14+0x280] ;  /* 0x000280000e287984 */ /* 0x000fe20000000c00 */
[-C--:B------:R-:W-:Y:S01]  /*4780*/  FFMA R45, R59, R47.reuse, R45 ;  /* 0x0000002f3b2d7223 */ /* 0x080fe2000000002d */
[-C--:B------:R-:W-:Y:S01]  /*4790*/  FFMA R44, R55, R47.reuse, R44 ;  /* 0x0000002f372c7223 */ /* 0x080fe2000000002c */
[----:B------:R-:W-:Y:S01]  /*47a0*/  FFMA R46, R51, R47, R46 ;  /* 0x0000002f332e7223 */ /* 0x000fe2000000002e */
[----:B------:R-:W-:Y:S01]  /*47b0*/  LDS.128 R36, [R14+0x480] ;  /* 0x000480000e247984 */ /* 0x000fe20000000c00 */
[-C--:B------:R-:W-:Y:S01]  /*47c0*/  FFMA R117, R59, R27.reuse, R117 ;  /* 0x0000001b3b757223 */ /* 0x080fe20000000075 */
[----:B------:R-:W-:Y:S01]  /*47d0*/  FFMA R47, R51, R27, R26 ;  /* 0x0000001b332f7223 */ /* 0x000fe2000000001a */
[----:B------:R-:W-:Y:S01]  /*47e0*/  FFMA R119, R55, R71, R119 ;  /* 0x0000004737777223 */ /* 0x000fe20000000077 */
[----:B------:R-:W-:Y:S01]  /*47f0*/  LDS.128 R64, [R14+0x80] ;  /* 0x000080000e407984 */ /* 0x000fe20000000c00 */
[-C--:B-1----:R-:W-:Y:S01]  /*4800*/  FFMA R30, R60, R20.reuse, R30 ;  /* 0x000000143c1e7223 */ /* 0x082fe2000000001e */
[-C--:B------:R-:W-:Y:S01]  /*4810*/  FFMA R56, R56, R20.reuse, R31 ;  /* 0x0000001438387223 */ /* 0x080fe2000000001f */
[-C--:B------:R-:W-:Y:S01]  /*4820*/  FFMA R52, R52, R20.reuse, R33 ;  /* 0x0000001434347223 */ /* 0x080fe20000000021 */
[----:B------:R-:W-:Y:S01]  /*4830*/  FFMA R20, R48, R20, R35 ;  /* 0x0000001430147223 */ /* 0x000fe20000000023 */
[-C--:B------:R-:W-:Y:S01]  /*4840*/  FFMA R61, R61, R21.reuse, R30 ;  /* 0x000000153d3d7223 */ /* 0x080fe2000000001e */
[----:B------:R-:W-:Y:S01]  /*4850*/  LDS.128 R32, [R14+0x680] ;  /* 0x000680000e207984 */ /* 0x000fe20000000c00 */
[-C--:B------:R-:W-:Y:S01]  /*4860*/  FFMA R57, R57, R21.reuse, R56 ;  /* 0x0000001539397223 */ /* 0x080fe20000000038 */
[-C--:B------:R-:W-:Y:S01]  /*4870*/  FFMA R53, R53, R21.reuse, R52 ;  /* 0x0000001535357223 */ /* 0x080fe20000000034 */
[----:B------:R-:W-:Y:S01]  /*4880*/  FFMA R21, R49, R21, R20 ;  /* 0x0000001531157223 */ /* 0x000fe20000000014 */
[----:B------:R-:W1:Y:S01]  /*4890*/  LDS.128 R28, [R15.X4+UR5+0x80] ;  /* 0x000080050f1c7984 */ /* 0x000e620008004c00 */
[-C--:B------:R-:W-:Y:S01]  /*48a0*/  FFMA R20, R63, R27.reuse, R24 ;  /* 0x0000001b3f147223 */ /* 0x080fe20000000018 */
[----:B------:R-:W-:Y:S01]  /*48b0*/  FFMA R48, R55, R27, R25 ;  /* 0x0000001b37307223 */ /* 0x000fe20000000019 */
[-C--:B------:R-:W-:Y:S01]  /*48c0*/  FFMA R62, R62, R22.reuse, R61 ;  /* 0x000000163e3e7223 */ /* 0x080fe2000000003d */
[----:B------:R-:W2:Y:S01]  /*48d0*/  LDS.128 R24, [R15.X4+UR5+0x280] ;  /* 0x000280050f187984 */ /* 0x000ea20008004c00 */
[-C--:B------:R-:W-:Y:S01]  /*48e0*/  FFMA R58, R58, R22.reuse, R57 ;  /* 0x000000163a3a7223 */ /* 0x080fe20000000039 */
[-C--:B------:R-:W-:Y:S01]  /*48f0*/  FFMA R54, R54, R22.reuse, R53 ;  /* 0x0000001636367223 */ /* 0x080fe20000000035 */
[----:B------:R-:W-:Y:S01]  /*4900*/  FFMA R22, R50, R22, R21 ;  /* 0x0000001632167223 */ /* 0x000fe20000000015 */
[-C--:B------:R-:W-:Y:S01]  /*4910*/  FFMA R21, R63, R71.reuse, R68 ;  /* 0x000000473f157223 */ /* 0x080fe20000000044 */
[-C--:B------:R-:W-:Y:S01]  /*4920*/  FFMA R50, R59, R71.reuse, R69 ;  /* 0x000000473b327223 */ /* 0x080fe20000000045 */
[----:B------:R-:W-:Y:S01]  /*4930*/  FFMA R49, R51, R71, R70 ;  /* 0x0000004733317223 */ /* 0x000fe20000000046 */
[-C--:B------:R-:W-:Y:S01]  /*4940*/  FFMA R63, R63, R23.reuse, R62 ;  /* 0x000000173f3f7223 */ /* 0x080fe2000000003e */
[----:B------:R-:W3:Y:S01]  /*4950*/  LDS.128 R68, [R15.X4+UR5+0x480] ;  /* 0x000480050f447984 */ /* 0x000ee20008004c00 */
[-C--:B------:R-:W-:Y:S01]  /*4960*/  FFMA R58, R59, R23.reuse, R58 ;  /* 0x000000173b3a7223 */ /* 0x080fe2000000003a */
[-C--:B------:R-:W-:Y:S01]  /*4970*/  FFMA R54, R55, R23.reuse, R54 ;  /* 0x0000001737367223 */ /* 0x080fe20000000036 */
[----:B------:R-:W-:Y:S01]  /*4980*/  FFMA R51, R51, R23, R22 ;  /* 0x0000001733337223 */ /* 0x000fe20000000016 */
[C---:B-1----:R-:W-:Y:S01]  /*4990*/  FFMA R56, R28.reuse, R40, R20 ;  /* 0x000000281c387223 */ /* 0x042fe20000000014 */
[C---:B------:R-:W-:Y:S01]  /*49a0*/  FFMA R60, R28.reuse, R36, R21 ;  /* 0x000000241c3c7223 */ /* 0x040fe20000000015 */
[C---:B------:R-:W-:Y:S01]  /*49b0*/  FFMA R52, R28.reuse, R64, R113 ;  /* 0x000000401c347223 */ /* 0x040fe20000000071 */
[----:B------:R-:W1:Y:S01]  /*49c0*/  LDS.128 R20, [R15.X4+UR5+0x680] ;  /* 0x000680050f147984 */ /* 0x000e620008004c00 */
[----:B------:R-:W-:Y:S01]  /*49d0*/  FFMA R28, R28, R32, R63 ;  /* 0x000000201c1c7223 */ /* 0x000fe2000000003f */
[C---:B------:R-:W-:Y:S01]  /*49e0*/  FFMA R55, R29.reuse, R41, R56 ;  /* 0x000000291d377223 */ /* 0x040fe20000000038 */
[C---:B------:R-:W-:Y:S01]  /*49f0*/  FFMA R113, R29.reuse, R37, R60 ;  /* 0x000000251d717223 */ /* 0x040fe2000000003c */
[C---:B------:R-:W-:Y:S01]  /*4a00*/  FFMA R57, R29.reuse, R65, R52 ;  /* 0x000000411d397223 */ /* 0x040fe20000000034 */
[----:B------:R-:W-:Y:S01]  /*4a10*/  FFMA R53, R29, R33, R28 ;  /* 0x000000211d357223 */ /* 0x000fe2000000001c */
[C---:B--2---:R-:W-:Y:S01]  /*4a20*/  FFMA R52, R24.reuse, R64, R45 ;  /* 0x0000004018347223 */ /* 0x044fe2000000002d */
        /* <DEDUP_REMOVED lines=11> */
[C---:B---3--:R-:W-:Y:S01]  /*4ae0*/  FFMA R44, R68.reuse, R64, R44 ;  /* 0x00000040442c7223 */ /* 0x048fe2000000002c */
        /* <DEDUP_REMOVED lines=16> */
[-C--:B------:R-:W-:Y:S01]  /*4bf0*/  FFMA R117, R27, R39.reuse, R117 ;  /* 0x000000271b757223 */ /* 0x080fe20000000075 */
[----:B------:R-:W-:Y:S01]  /*4c00*/  FFMA R113, R31, R39, R113 ;  /* 0x000000271f717223 */ /* 0x000fe20000000071 */
[----:B------:R-:W-:Y:S01]  /*4c10*/  FFMA R119, R71, R67, R119 ;  /* 0x0000004347777223 */ /* 0x000fe20000000077 */
[----:B------:R-:W-:Y:S01]  /*4c20*/  LDS.128 R60, [R14+0x90] ;  /* 0x000090000e3c7984 */ /* 0x000fe20000000c00 */
        /* <DEDUP_REMOVED lines=31> */
[----:B------:R-:W-:-:S02]  /*4e20*/  FFMA R36, R44, R60, R21 ;  /* 0x0000003c2c247223 */ /* 0x000fc40000000015 */
[----:B------:R-:W1:Y:S01]  /*4e30*/  LDS.128 R20, [R15.X4+UR5+0x690] ;  /* 0x000690050f147984 */ /* 0x000e620008004c00 */
[C---:B--2---:R-:W-:Y:S01]  /*4e40*/  FFMA R64, R44.reuse, R52, R113 ;  /* 0x000000342c407223 */ /* 0x044fe20000000071 */
[C---:B------:R-:W-:Y:S01]  /*4e50*/  FFMA R41, R45.reuse, R57, R40 ;  /* 0x000000392d297223 */ /* 0x040fe20000000028 */
[C---:B------:R-:W-:Y:S01]  /*4e60*/  FFMA R113, R45.reuse, R61, R36 ;  /* 0x0000003d2d717223 */ /* 0x040fe20000000024 */
[----:B---3--:R-:W-:Y:S01]  /*4e70*/  FFMA R34, R44, R48, R34 ;  /* 0x000000302c227223 */ /* 0x008fe20000000022 */
[C---:B------:R-:W-:Y:S01]  /*4e80*/  FFMA R39, R45.reuse, R53, R64 ;  /* 0x000000352d277223 */ /* 0x040fe20000000040 */
[C---:B------:R-:W-:Y:S01]  /*4e90*/  FFMA R44, R46.reuse, R58, R41 ;  /* 0x0000003a2e2c7223 */ /* 0x040fe20000000029 */
[C---:B------:R-:W-:Y:S01]  /*4ea0*/  FFMA R113, R46.reuse, R62, R113 ;  /* 0x0000003e2e717223 */ /* 0x040fe20000000071 */
[----:B------:R-:W-:Y:S01]  /*4eb0*/  FFMA R37, R45, R49, R34 ;  /* 0x000000312d257223 */ /* 0x000fe20000000022 */
[----:B------:R-:W-:Y:S02]  /*4ec0*/  FFMA R45, R46, R54, R39 ;  /* 0x000000362e2d7223 */ /* 0x000fe40000000027 */
[----:B------:R-:W-:Y:S01]  /*4ed0*/  FFMA R113, R47, R63, R113 ;  /* 0x0000003f2f717223 */ /* 0x000fe20000000071 */
[C---:B----4-:R-:W-:Y:S01]  /*4ee0*/  FFMA R30, R24.reuse, R60, R30 ;  /* 0x0000003c181e7223 */ /* 0x050fe2000000001e */
        /* <DEDUP_REMOVED lines=637> */
[-C--:B---3--:R-:W-:Y:S01]  /*76c0*/  FFMA R60, R36, R28.reuse, R119 ;  /* 0x0000001c243c7223 */ /* 0x088fe20000000077 */
[-C--:B------:R-:W-:Y:S01]  /*76d0*/  FFMA R113, R41, R29.reuse, R58 ;  /* 0x0000001d29717223 */ /* 0x080fe2000000003a */
[----:B----4-:R-:W-:Y:S02]  /*76e0*/  FFMA R28, R32, R28, R23 ;  /* 0x0000001c201c7223 */ /* 0x010fe40000000017 */
[----:B------:R-:W-:Y:S01]  /*76f0*/  FFMA R57, R37, R29, R60 ;  /* 0x0000001d25397223 */ /* 0x000fe2000000003c */
[----:B------:R-:W1:Y:S01]  /*7700*/  LDS.128 R20, [R14+0x720] ;  /* 0x000720000e147984 */ /* 0x000e620000000c00 */
[----:B------:R-:W-:Y:S01]  /*7710*/  FFMA R113, R42, R30, R113 ;  /* 0x0000001e2a717223 */ /* 0x000fe20000000071 */
[-C--:B------:R-:W-:Y:S01]  /*7720*/  FFMA R44, R64, R24.reuse, R44 ;  /* 0x00000018402c7223 */ /* 0x080fe2000000002c */
[-C--:B------:R-:W-:Y:S01]  /*7730*/  FFMA R56, R36, R24.reuse, R53 ;  /* 0x0000001824387223 */ /* 0x080fe20000000035 */
[-C--:B------:R-:W-:Y:S01]  /*7740*/  FFMA R50, R40, R24.reuse, R50 ;  /* 0x0000001828327223 */ /* 0x080fe20000000032 */
[----:B------:R-:W-:Y:S01]  /*7750*/  FFMA R24, R32, R24, R59 ;  /* 0x0000001820187223 */ /* 0x000fe2000000003b */
[----:B------:R-:W-:Y:S01]  /*7760*/  FFMA R53, R65, R25, R44 ;  /* 0x0000001941357223 */ /* 0x000fe2000000002c */
[----:B------:R-:W-:Y:S01]  /*7770*/  FFMA R61, R33, R29, R28 ;  /* 0x0000001d213d7223 */ /* 0x000fe2000000001c */
[----:B------:R-:W-:Y:S01]  /*7780*/  FFMA R29, R66, R30, R55 ;  /* 0x0000001e421d7223 */ /* 0x000fe20000000037 */
[----:B------:R-:W-:Y:S01]  /*7790*/  FFMA R44, R64, R68, R45 ;  /* 0x00000044402c7223 */ /* 0x000fe2000000002d */
[----:B------:R-:W-:Y:S01]  /*77a0*/  FFMA R28, R38, R30, R57 ;  /* 0x0000001e261c7223 */ /* 0x000fe20000000039 */
        /* <DEDUP_REMOVED lines=10> */
[C---:B------:R-:W-:Y:S01]  /*7850*/  FFMA R30, R34.reuse, R30, R61 ;  /* 0x0000001e221e7223 */ /* 0x040fe2000000003d */
[----:B------:R-:W-:Y:S01]  /*7860*/  FFMA R26, R34, R26, R57 ;  /* 0x0000001a221a7223 */ /* 0x000fe20000000039 */
[-C--:B------:R-:W-:Y:S01]  /*7870*/  FFMA R68, R66, R70.reuse, R45 ;  /* 0x0000004642447223 */ /* 0x080fe2000000002d */
[----:B------:R-:W-:Y:S01]  /*7880*/  LDS.128 R56, [R14+0x330] ;  /* 0x000330000e387984 */ /* 0x000fe20000000c00 */
[-C--:B------:R-:W-:Y:S01]  /*7890*/  FFMA R53, R41, R69.reuse, R48 ;  /* 0x0000004529357223 */ /* 0x080fe20000000030 */
[-C--:B------:R-:W-:Y:S01]  /*78a0*/  FFMA R119, R37, R69.reuse, R52 ;  /* 0x0000004525777223 */ /* 0x080fe20000000034 */
[----:B------:R-:W-:Y:S01]  /*78b0*/  FFMA R55, R33, R69, R54 ;  /* 0x0000004521377223 */ /* 0x000fe20000000036 */
[----:B------:R-:W-:Y:S01]  /*78c0*/  LDS.128 R60, [R14+0x130] ;  /* 0x000130000e3c7984 */ /* 0x000fe20000000c00 */
[-C--:B------:R-:W-:Y:S01]  /*78d0*/  FFMA R69, R42, R70.reuse, R53 ;  /* 0x000000462a457223 */ /* 0x080fe20000000035 */
[-C--:B------:R-:W-:Y:S01]  /*78e0*/  FFMA R119, R38, R70.reuse, R119 ;  /* 0x0000004626777223 */ /* 0x080fe20000000077 */
[----:B------:R-:W-:Y:S01]  /*78f0*/  FFMA R70, R34, R70, R55 ;  /* 0x0000004622467223 */ /* 0x000fe20000000037 */
[-C--:B------:R-:W-:Y:S01]  /*7900*/  FFMA R28, R39, R31.reuse, R28 ;  /* 0x0000001f271c7223 */ /* 0x080fe2000000001c */
[----:B------:R-:W-:Y:S01]  /*7910*/  LDS.128 R52, [R14+0x530] ;  /* 0x000530000e347984 */ /* 0x000fe20000000c00 */
[----:B------:R-:W-:Y:S01]  /*7920*/  FFMA R30, R35, R31, R30 ;  /* 0x0000001f231e7223 */ /* 0x000fe2000000001e */
[----:B------:R-:W-:Y:S01]  /*7930*/  FFMA R119, R39, R71, R119 ;  /* 0x0000004727777223 */ /* 0x000fe20000000077 */
[-C--:B-1----:R-:W-:Y:S01]  /*7940*/  FFMA R46, R64, R20.reuse, R46 ;  /* 0x00000014402e7223 */ /* 0x082fe2000000002e */
[-C--:B------:R-:W-:Y:S01]  /*7950*/  FFMA R40, R40, R20.reuse, R47 ;  /* 0x0000001428287223 */ /* 0x080fe2000000002f */
[-C--:B------:R-:W-:Y:S01]  /*7960*/  FFMA R36, R36, R20.reuse, R49 ;  /* 0x0000001424247223 */ /* 0x080fe20000000031 */
[----:B------:R-:W-:Y:S01]  /*7970*/  FFMA R20, R32, R20, R51 ;  /* 0x0000001420147223 */ /* 0x000fe20000000033 */
[-C--:B------:R-:W-:Y:S01]  /*7980*/  FFMA R65, R65, R21.reuse, R46 ;  /* 0x0000001541417223 */ /* 0x080fe2000000002e */
[-C--:B------:R-:W-:Y:S01]  /*7990*/  FFMA R41, R41, R21.reuse, R40 ;  /* 0x0000001529297223 */ /* 0x080fe20000000028 */
[----:B------:R-:W1:Y:S01]  /*79a0*/  LDS.128 R44, [R15.X4+UR5+0x130] ;  /* 0x000130050f2c7984 */ /* 0x000e620008004c00 */
[-C--:B------:R-:W-:Y:S01]  /*79b0*/  FFMA R37, R37, R21.reuse, R36 ;  /* 0x0000001525257223 */ /* 0x080fe20000000024 */
[----:B------:R-:W-:Y:S01]  /*79c0*/  FFMA R21, R33, R21, R20 ;  /* 0x0000001521157223 */ /* 0x000fe20000000014 */
[-C--:B------:R-:W-:Y:S01]  /*79d0*/  FFMA R66, R66, R22.reuse, R65 ;  /* 0x0000001642427223 */ /* 0x080fe20000000041 */
[----:B------:R-:W2:Y:S01]  /*79e0*/  LDS.128 R48, [R14+0x730] ;  /* 0x000730000e307984 */ /* 0x000ea20000000c00 */
[-C--:B------:R-:W-:Y:S01]  /*79f0*/  FFMA R42, R42, R22.reuse, R41 ;  /* 0x000000162a2a7223 */ /* 0x080fe20000000029 */
[-C--:B------:R-:W-:Y:S01]  /*7a00*/  FFMA R38, R38, R22.reuse, R37 ;  /* 0x0000001626267223 */ /* 0x080fe20000000025 */
[-C--:B------:R-:W-:Y:S01]  /*7a10*/  FFMA R20, R67, R31.reuse, R29 ;  /* 0x0000001f43147223 */ /* 0x080fe2000000001d */
[----:B------:R-:W-:Y:S01]  /*7a20*/  FFMA R22, R34, R22, R21 ;  /* 0x0000001622167223 */ /* 0x000fe20000000015 */
[----:B------:R-:W-:Y:S01]  /*7a30*/  FFMA R29, R43, R31, R113 ;  /* 0x0000001f2b1d7223 */ /* 0x000fe20000000071 */
[-C--:B------:R-:W-:Y:S01]  /*7a40*/  FFMA R21, R67, R27.reuse, R25 ;  /* 0x0000001b43157223 */ /* 0x080fe20000000019 */
[-C--:B------:R-:W-:Y:S01]  /*7a50*/  FFMA R33, R43, R27.reuse, R24 ;  /* 0x0000001b2b217223 */ /* 0x080fe20000000018 */
[-C--:B------:R-:W-:Y:S01]  /*7a60*/  FFMA R32, R39, R27.reuse, R117 ;  /* 0x0000001b27207223 */ /* 0x080fe20000000075 */
[----:B------:R-:W-:Y:S01]  /*7a70*/  FFMA R31, R35, R27, R26 ;  /* 0x0000001b231f7223 */ /* 0x000fe2000000001a */
[-C--:B------:R-:W-:Y:S01]  /*7a80*/  FFMA R37, R67, R71.reuse, R68 ;  /* 0x0000004743257223 */ /* 0x080fe20000000044 */
[----:B------:R-:W3:Y:S01]  /*7a90*/  LDS.128 R24, [R15.X4+UR5+0x330] ;  /* 0x000330050f187984 */ /* 0x000ee20008004c00 */
[-C--:B------:R-:W-:Y:S01]  /*7aa0*/  FFMA R36, R43, R71.reuse, R69 ;  /* 0x000000472b247223 */ /* 0x080fe20000000045 */
[----:B------:R-:W-:Y:S01]  /*7ab0*/  FFMA R34, R35, R71, R70 ;  /* 0x0000004723227223 */ /* 0x000fe20000000046 */
[-C--:B------:R-:W-:Y:S01]  /*7ac0*/  FFMA R67, R67, R23.reuse, R66 ;  /* 0x0000001743437223 */ /* 0x080fe20000000042 */
[----:B------:R-:W4:Y:S01]  /*7ad0*/  LDS.128 R68, [R15.X4+UR5+0x530] ;  /* 0x000530050f447984 */ /* 0x000f220008004c00 */
[-C--:B------:R-:W-:Y:S01]  /*7ae0*/  FFMA R42, R43, R23.reuse, R42 ;  /* 0x000000172b2a7223 */ /* 0x080fe2000000002a */
[-C--:B------:R-:W-:Y:S01]  /*7af0*/  FFMA R38, R39, R23.reuse, R38 ;  /* 0x0000001727267223 */ /* 0x080fe20000000026 */
[----:B------:R-:W-:Y:S01]  /*7b00*/  FFMA R35, R35, R23, R22 ;  /* 0x0000001723237223 */ /* 0x000fe20000000016 */
[C---:B-1----:R-:W-:Y:S01]  /*7b10*/  FFMA R64, R44.reuse, R56, R21 ;  /* 0x000000382c407223 */ /* 0x042fe20000000015 */
[C---:B------:R-:W-:Y:S01]  /*7b20*/  FFMA R40, R44.reuse, R60, R20 ;  /* 0x0000003c2c287223 */ /* 0x040fe20000000014 */
[C---:B------:R-:W-:Y:S01]  /*7b30*/  FFMA R66, R44.reuse, R52, R37 ;  /* 0x000000342c427223 */ /* 0x040fe20000000025 */
[----:B------:R-:W1:Y:S01]  /*7b40*/  LDS.128 R20, [R15.X4+UR5+0x730] ;  /* 0x000730050f147984 */ /* 0x000e620008004c00 */
[----:B--2---:R-:W-:Y:S01]  /*7b50*/  FFMA R44, R44, R48, R67 ;  /* 0x000000302c2c7223 */ /* 0x004fe20000000043 */
        /* <DEDUP_REMOVED lines=16> */
[C---:B----4-:R-:W-:Y:S01]  /*7c60*/  FFMA R28, R68.reuse, R60, R28 ;  /* 0x0000003c441c7223 */ /* 0x050fe2000000001c */
        /* <DEDUP_REMOVED lines=17> */
[-C--:B------:R-:W-:Y:S01]  /*7d80*/  FFMA R113, R47, R63.reuse, R113 ;  /* 0x0000003f2f717223 */ /* 0x080fe20000000071 */
        /* <DEDUP_REMOVED lines=85> */
[C---:B------:R-:W-:Y:S01]  /*82e0*/  FFMA R38, R22.reuse, R38, R37 ;  /* 0x0000002616267223 */ /* 0x040fe20000000025 */
[----:B------:R-:W-:Y:S01]  /*82f0*/  FFMA R34, R22, R34, R21 ;  /* 0x0000002216227223 */ /* 0x000fe20000000015 */
[C---:B------:R-:W-:Y:S01]  /*8300*/  FFMA R20, R31.reuse, R43, R28 ;  /* 0x0000002b1f147223 */ /* 0x040fe2000000001c */
[----:B------:R-:W3:Y:S01]  /*8310*/  LDS.128 R60, [R14+0x150] ;  /* 0x000150000e3c7984 */ /* 0x000ee20000000c00 */
[C---:B------:R-:W-:Y:S01]  /*8320*/  FFMA R21, R31.reuse, R39, R29 ;  /* 0x000000271f157223 */ /* 0x040fe2000000001d */
[-C--:B------:R-:W-:Y:S01]  /*8330*/  FFMA R22, R31, R35.reuse, R30 ;  /* 0x000000231f167223 */ /* 0x080fe2000000001e */
[C---:B------:R-:W-:Y:S01]  /*8340*/  FFMA R28, R27.reuse, R35, R26 ;  /* 0x000000231b1c7223 */ /* 0x040fe2000000001a */
[----:B------:R-:W4:Y:S01]  /*8350*/  LDS.128 R48, [R14+0x750] ;  /* 0x000750000e307984 */ /* 0x000f220000000c00 */
        /* <DEDUP_REMOVED lines=506> */
[-C--:B------:R-:W-:Y:S01]  /*a300*/  FFMA R47, R71, R51.reuse, R70 ;  /* 0x00000033472f7223 */ /* 0x080fe20000000046 */
[----:B------:R-:W4:Y:S01]  /*a310*/  LDS.128 R24, [R15.X4+UR5+0x3c0] ;  /* 0x0003c0050f187984 */ /* 0x000f220008004c00 */
[----:B------:R-:W-:Y:S01]  /*a320*/  FFMA R51, R23, R51, R50 ;  /* 0x0000003317337223 */ /* 0x000fe20000000032 */
[C---:B------:R-:W-:Y:S01]  /*a330*/  FFMA R48, R71.reuse, R59, R69 ;  /* 0x0000003b47307223 */ /* 0x040fe20000000045 */
[----:B------:R-:W-:Y:S01]  /*a340*/  FFMA R49, R71, R63, R68 ;  /* 0x0000003f47317223 */ /* 0x000fe20000000044 */
[C---:B------:R-:W-:Y:S01]  /*a350*/  FFMA R54, R23.reuse, R55, R54 ;  /* 0x0000003717367223 */ /* 0x040fe20000000036 */
[C---:B------:R-:W-:Y:S01]  /*a360*/  FFMA R58, R23.reuse, R59, R58 ;  /* 0x0000003b173a7223 */ /* 0x040fe2000000003a */
[----:B------:R-:W-:Y:S01]  /*a370*/  FFMA R62, R23, R63, R62 ;  /* 0x0000003f173e7223 */ /* 0x000fe2000000003e */
        /* <DEDUP_REMOVED lines=10> */
[----:B------:R-:W-:Y:S01]  /*a420*/  FFMA R53, R29, R33, R28 ;  /* 0x000000211d357223 */ /* 0x000fe2000000001c */
        /* <DEDUP_REMOVED lines=12> */
[C---:B------:R-:W-:Y:S01]  /*a4f0*/  FFMA R46, R68.reuse, R36, R119 ;  /* 0x00000024442e7223 */ /* 0x040fe20000000077 */
[----:B------:R-:W-:Y:S01]  /*a500*/  FFMA R68, R68, R32, R47 ;  /* 0x0000002044447223 */ /* 0x000fe2000000002f */
[----:B------:R-:W-:Y:S01]  /*a510*/  FFMA R117, R25, R37, R52 ;  /* 0x0000002519757223 */ /* 0x000fe20000000034 */
[C---:B------:R-:W-:Y:S01]  /*a520*/  FFMA R119, R69.reuse, R65, R44 ;  /* 0x0000004145777223 */ /* 0x040fe2000000002c */
[C---:B------:R-:W-:Y:S01]  /*a530*/  FFMA R49, R69.reuse, R41, R48 ;  /* 0x0000002945317223 */ /* 0x040fe20000000030 */
        /* <DEDUP_REMOVED lines=10> */
[----:B------:R-:W-:Y:S01]  /*a5e0*/  FFMA R117, R27, R39, R117 ;  /* 0x000000271b757223 */ /* 0x000fe20000000075 */
[----:B------:R-:W-:Y:S01]  /*a5f0*/  FFMA R28, R31, R67, R28 ;  /* 0x000000431f1c7223 */ /* 0x000fe2000000001c */
[C---:B------:R-:W-:Y:S01]  /*a600*/  FFMA R69, R71.reuse, R39, R69 ;  /* 0x0000002747457223 */ /* 0x040fe20000000045 */
[C---:B------:R-:W-:Y:S01]  /*a610*/  FFMA R70, R71.reuse, R35, R70 ;  /* 0x0000002347467223 */ /* 0x040fe20000000046 */
[C---:B------:R-:W-:Y:S01]  /*a620*/  FFMA R68, R71.reuse, R43, R68 ;  /* 0x0000002b47447223 */ /* 0x040fe20000000044 */
        /* <DEDUP_REMOVED lines=13> */
[----:B------:R-:W-:Y:S01]  /*a700*/  LDS.128 R52, [R15.X4+UR5+0x3d0] ;  /* 0x0003d0050f347984 */ /* 0x000fe20008004c00 */
[C---:B------:R-:W-:Y:S01]  /*a710*/  FFMA R38, R22.reuse, R38, R37 ;  /* 0x0000002616267223 */ /* 0x040fe20000000025 */
[----:B------:R-:W-:Y:S01]  /*a720*/  FFMA R22, R22, R34, R21 ;  /* 0x0000002216167223 */ /* 0x000fe20000000015 */
[----:B------:R-:W-:Y:S01]  /*a730*/  FFMA R36, R31, R43, R29 ;  /* 0x0000002b1f247223 */ /* 0x000fe2000000001d */
[----:B------:R-:W1:Y:S01]  /*a740*/  LDS.128 R60, [R14+0x1d0] ;  /* 0x0001d0000e3c7984 */ /* 0x000e620000000c00 */
[C---:B------:R-:W-:Y:S01]  /*a750*/  FFMA R34, R27.reuse, R35, R26 ;  /* 0x000000231b227223 */ /* 0x040fe2000000001a */
[C---:B------:R-:W-:Y:S01]  /*a760*/  FFMA R37, R27.reuse, R43, R25 ;  /* 0x0000002b1b257223 */ /* 0x040fe20000000019 */
[----:B------:R-:W-:Y:S01]  /*a770*/  FFMA R29, R27, R67, R24 ;  /* 0x000000431b1d7223 */ /* 0x000fe20000000018 */
[----:B------:R-:W2:Y:S01]  /*a780*/  S2R R20, SR_TID.X ;  /* 0x0000000000147919 */ /* 0x000ea20000002100 */
[C---:B------:R-:W-:Y:S01]  /*a790*/  FFMA R33, R31.reuse, R39, R113 ;  /* 0x000000271f217223 */ /* 0x040fe20000000071 */
[-C--:B------:R-:W-:Y:S01]  /*a7a0*/  FFMA R32, R31, R35.reuse, R30 ;  /* 0x000000231f207223 */ /* 0x080fe2000000001e */
[C---:B------:R-:W-:Y:S01]  /*a7b0*/  FFMA R35, R23.reuse, R35, R22 ;  /* 0x0000002317237223 */ /* 0x040fe20000000016 */
[----:B------:R-:W3:Y:S01]  /*a7c0*/  LDS.128 R24, [R14+0x3d0] ;  /* 0x0003d0000e187984 */ /* 0x000ee20000000c00 */
[C---:B------:R-:W-:Y:S01]  /*a7d0*/  FFMA R39, R23.reuse, R39, R38 ;  /* 0x0000002717277223 */ /* 0x040fe20000000026 */
[C---:B------:R-:W-:Y:S01]  /*a7e0*/  FFMA R43, R23.reuse, R43, R42 ;  /* 0x0000002b172b7223 */ /* 0x040fe2000000002a */
[----:B------:R-:W-:Y:S01]  /*a7f0*/  FFMA R67, R23, R67, R66 ;  /* 0x0000004317437223 */ /* 0x000fe20000000042 */
[----:B------:R-:W4:Y:S01]  /*a800*/  LDS.128 R48, [R15.X4+UR5+0x5d0] ;  /* 0x0005d0050f307984 */ /* 0x000f220008004c00 */
[----:B--2---:R-:W-:-:S04]  /*a810*/  SHF.L.U32 R20, R20, 0x2, RZ ;  /* 0x0000000214147819 */ /* 0x004fc800000006ff */
[----:B------:R-:W-:Y:S02]  /*a820*/  LOP3.LUT R30, R20, 0x7c, RZ, 0xc0, !PT ;  /* 0x0000007c141e7812 */ /* 0x000fe400078ec0ff */
[----:B------:R-:W2:Y:S02]  /*a830*/  LDS.128 R20, [R14+0x5d0] ;  /* 0x0005d0000e147984 */ /* 0x000ea40000000c00 */
[----:B------:R-:W-:Y:S01]  /*a840*/  ISETP.GE.U32.AND P0, PT, R30, 0x38, PT ;  /* 0x000000381e00780c */ /* 0x000fe20003f06070 */
[-C--:B-1----:R-:W-:Y:S01]  /*a850*/  FFMA R38, R56, R60.reuse, R28 ;  /* 0x0000003c38267223 */ /* 0x082fe2000000001c */
[----:B------:R-:W-:Y:S02]  /*a860*/  FFMA R40, R52, R60, R29 ;  /* 0x0000003c34287223 */ /* 0x000fe4000000001d */
[----:B------:R-:W1:Y:S01]  /*a870*/  LDS.128 R28, [R14+0x7d0] ;  /* 0x0007d0000e1c7984 */ /* 0x000e620000000c00 */
[-C--:B------:R-:W-:Y:S01]  /*a880*/  FFMA R41, R57, R61.reuse, R38 ;  /* 0x0000003d39297223 */ /* 0x080fe20000000026 */
[----:B------:R-:W-:Y:S01]  /*a890*/  FFMA R65, R53, R61, R40 ;  /* 0x0000003d35417223 */ /* 0x000fe20000000028 */
[-C--:B---3--:R-:W-:Y:S01]  /*a8a0*/  FFMA R36, R56, R24.reuse, R36 ;  /* 0x0000001838247223 */ /* 0x088fe20000000024 */
[----:B------:R-:W-:Y:S01]  /*a8b0*/  FFMA R38, R52, R24, R37 ;  /* 0x0000001834267223 */ /* 0x000fe20000000025 */
[C---:B----4-:R-:W-:Y:S01]  /*a8c0*/  FFMA R42, R48.reuse, R60, R119 ;  /* 0x0000003c302a7223 */ /* 0x050fe20000000077 */
[-C--:B------:R-:W-:Y:S01]  /*a8d0*/  FFMA R68, R48, R24.reuse, R68 ;  /* 0x0000001830447223 */ /* 0x080fe20000000044 */
[C---:B------:R-:W-:Y:S01]  /*a8e0*/  FFMA R24, R44.reuse, R24, R43 ;  /* 0x000000182c187223 */ /* 0x040fe2000000002b */
[-C--:B------:R-:W-:Y:S01]  /*a8f0*/  FFMA R37, R57, R25.reuse, R36 ;  /* 0x0000001939257223 */ /* 0x080fe20000000024 */
[-C--:B------:R-:W-:Y:S01]  /*a900*/  FFMA R119, R53, R25.reuse, R38 ;  /* 0x0000001935777223 */ /* 0x080fe20000000026 */
[----:B------:R-:W-:Y:S01]  /*a910*/  FFMA R60, R44, R60, R67 ;  /* 0x0000003c2c3c7223 */ /* 0x000fe20000000043 */
[----:B------:R-:W-:Y:S01]  /*a920*/  FFMA R43, R45, R25, R24 ;  /* 0x000000192d2b7223 */ /* 0x000fe20000000018 */
[C---:B------:R-:W-:Y:S01]  /*a930*/  FFMA R24, R58.reuse, R26, R37 ;  /* 0x0000001a3a187223 */ /* 0x040fe20000000025 */
[-C--:B------:R-:W-:Y:S01]  /*a940*/  FFMA R113, R49, R61.reuse, R42 ;  /* 0x0000003d31717223 */ /* 0x080fe2000000002a */
[----:B------:R-:W-:Y:S01]  /*a950*/  FFMA R67, R45, R61, R60 ;  /* 0x0000003d2d437223 */ /* 0x000fe2000000003c */
[-C--:B------:R-:W-:Y:S01]  /*a960*/  FFMA R60, R58, R62.reuse, R41 ;  /* 0x0000003e3a3c7223 */ /* 0x080fe20000000029 */
[----:B------:R-:W-:Y:S01]  /*a970*/  FFMA R41, R49, R25, R68 ;  /* 0x0000001931297223 */ /* 0x000fe20000000044 */
[-C--:B------:R-:W-:Y:S01]  /*a980*/  FFMA R61, R54, R62.reuse, R65 ;  /* 0x0000003e363d7223 */ /* 0x080fe20000000041 */
[----:B------:R-:W-:Y:S01]  /*a990*/  FFMA R113, R50, R62, R113 ;  /* 0x0000003e32717223 */ /* 0x000fe20000000071 */
[-C--:B------:R-:W-:Y:S01]  /*a9a0*/  FFMA R119, R54, R26.reuse, R119 ;  /* 0x0000001a36777223 */ /* 0x080fe20000000077 */
[----:B------:R-:W-:Y:S01]  /*a9b0*/  FFMA R25, R50, R26, R41 ;  /* 0x0000001a32197223 */ /* 0x000fe20000000029 */
[C---:B------:R-:W-:Y:S01]  /*a9c0*/  FFMA R62, R46.reuse, R62, R67 ;  /* 0x0000003e2e3e7223 */ /* 0x040fe20000000043 */
[----:B------:R-:W-:Y:S01]  /*a9d0*/  FFMA R26, R46, R26, R43 ;  /* 0x0000001a2e1a7223 */ /* 0x000fe2000000002b */
[----:B------:R-:W-:Y:S01]  /*a9e0*/  LDS.128 R64, [R14+0x1e0] ;  /* 0x0001e0000e407984 */ /* 0x000fe20000000c00 */
[----:B------:R-:W-:Y:S01]  /*a9f0*/  FFMA R119, R55, R27, R119 ;  /* 0x0000001b37777223 */ /* 0x000fe20000000077 */
        /* <DEDUP_REMOVED lines=10> */
[----:B------:R-:W-:Y:S01]  /*aaa0*/  FFMA R21, R58, R22, R33 ;  /* 0x000000163a157223 */ /* 0x000fe20000000021 */
[-C--:B-1----:R-:W-:Y:S01]  /*aab0*/  FFMA R32, R56, R28.reuse, R32 ;  /* 0x0000001c38207223 */ /* 0x082fe20000000020 */
[----:B------:R-:W-:Y:S01]  /*aac0*/  FFMA R34, R52, R28, R34 ;  /* 0x0000001c34227223 */ /* 0x000fe20000000022 */
[-C--:B------:R-:W-:Y:S01]  /*aad0*/  FFMA R117, R54, R22.reuse, R117 ;  /* 0x0000001636757223 */ /* 0x080fe20000000075 */
[----:B------:R-:W-:Y:S01]  /*aae0*/  FFMA R20, R50, R22, R37 ;  /* 0x0000001632147223 */ /* 0x000fe20000000025 */
[----:B------:R-:W-:Y:S01]  /*aaf0*/  FFMA R70, R48, R28, R70 ;  /* 0x0000001c30467223 */ /* 0x000fe20000000046 */
[----:B------:R-:W-:Y:S01]  /*ab00*/  FFMA R22, R46, R22, R39 ;  /* 0x000000162e167223 */ /* 0x000fe20000000027 */
[----:B------:R-:W-:Y:S01]  /*ab10*/  FFMA R28, R44, R28, R35 ;  /* 0x0000001c2c1c7223 */ /* 0x000fe20000000023 */
[-C--:B------:R-:W-:Y:S01]  /*ab20*/  FFMA R57, R57, R29.reuse, R32 ;  /* 0x0000001d39397223 */ /* 0x080fe20000000020 */
[-C--:B------:R-:W-:Y:S01]  /*ab30*/  FFMA R53, R53, R29.reuse, R34 ;  /* 0x0000001d35357223 */ /* 0x080fe20000000022 */
[----:B------:R-:W-:Y:S01]  /*ab40*/  LDS.128 R36, [R14+0x3e0] ;  /* 0x0003e0000e247984 */ /* 0x000fe20000000c00 */
[-C--:B------:R-:W-:Y:S01]  /*ab50*/  FFMA R49, R49, R29.reuse, R70 ;  /* 0x0000001d31317223 */ /* 0x080fe20000000046 */
[----:B------:R-:W-:Y:S01]  /*ab60*/  FFMA R29, R45, R29, R28 ;  /* 0x0000001d2d1d7223 */ /* 0x000fe2000000001c */
[----:B------:R-:W-:Y:S01]  /*ab70*/  SEL R28, RZ, 0x10, P0 ;  /* 0x00000010ff1c7807 */ /* 0x000fe20000000000 */
[----:B------:R-:W1:Y:S01]  /*ab80*/  LDS.128 R32, [R15.X4+UR5+0x1e0] ;  /* 0x0001e0050f207984 */ /* 0x000e620008004c00 */
[-C--:B------:R-:W-:Y:S01]  /*ab90*/  FFMA R58, R58, R30.reuse, R57 ;  /* 0x0000001e3a3a7223 */ /* 0x080fe20000000039 */
[-C--:B------:R-:W-:Y:S01]  /*aba0*/  FFMA R54, R54, R30.reuse, R53 ;  /* 0x0000001e36367223 */ /* 0x080fe20000000035 */
[----:B------:R-:W-:Y:S01]  /*abb0*/  SEL R28, R28, RZ, !P1 ;  /* 0x000000ff1c1c7207 */ /* 0x000fe20004800000 */
[----:B------:R-:W2:Y:S01]  /*abc0*/  LDS.128 R40, [R14+0x5e0] ;  /* 0x0005e0000e287984 */ /* 0x000ea20000000c00 */
[-C--:B------:R-:W-:Y:S01]  /*abd0*/  FFMA R50, R50, R30.reuse, R49 ;  /* 0x0000001e32327223 */ /* 0x080fe20000000031 */
[----:B------:R-:W-:Y:S01]  /*abe0*/  FFMA R30, R46, R30, R29 ;  /* 0x0000001e2e1e7223 */ /* 0x000fe2000000001d */
[----:B------:R-:W-:Y:S01]  /*abf0*/  ISETP.NE.U32.AND P0, PT, R28, RZ, PT ;  /* 0x000000ff1c00720c */ /* 0x000fe20003f05070 */
[----:B------:R-:W3:Y:S01]  /*ac00*/  LDS.128 R68, [R14+0x7e0] ;  /* 0x0007e0000e447984 */ /* 0x000ee20000000c00 */
[-C--:B------:R-:W-:Y:S01]  /*ac10*/  FFMA R28, R59, R27.reuse, R24 ;  /* 0x0000001b3b1c7223 */ /* 0x080fe20000000018 */
[-C--:B------:R-:W-:Y:S01]  /*ac20*/  FFMA R52, R51, R27.reuse, R25 ;  /* 0x0000001b33347223 */ /* 0x080fe20000000019 */
[----:B------:R-:W-:Y:S01]  /*ac30*/  FFMA R56, R47, R27, R26 ;  /* 0x0000001b2f387223 */ /* 0x000fe2000000001a */
[-C--:B------:R-:W-:Y:S01]  /*ac40*/  FFMA R29, R59, R23.reuse, R21 ;  /* 0x000000173b1d7223 */ /* 0x080fe20000000015 */
[----:B------:R-:W4:Y:S01]  /*ac50*/  LDS.128 R24, [R15.X4+UR5+0x3e0] ;  /* 0x0003e0050f187984 */ /* 0x000f220008004c00 */
[----:B------:R-:W-:Y:S01]  /*ac60*/  FFMA R117, R55, R23, R117 ;  /* 0x0000001737757223 */ /* 0x000fe20000000075 */
[-C--:B------:R-:W-:Y:S01]  /*ac70*/  FFMA R59, R59, R31.reuse, R58 ;  /* 0x0000001f3b3b7223 */ /* 0x080fe2000000003a */
[-C--:B------:R-:W-:Y:S01]  /*ac80*/  FFMA R55, R55, R31.reuse, R54 ;  /* 0x0000001f37377223 */ /* 0x080fe20000000036 */
[-C--:B------:R-:W-:Y:S01]  /*ac90*/  FFMA R54, R51, R31.reuse, R50 ;  /* 0x0000001f33367223 */ /* 0x080fe20000000032 */
[----:B------:R-:W-:Y:S01]  /*aca0*/  FFMA R58, R47, R31, R30 ;  /* 0x0000001f2f3a7223 */ /* 0x000fe2000000001e */
[-C--:B------:R-:W-:Y:S01]  /*acb0*/  FFMA R53, R51, R23.reuse, R20 ;  /* 0x0000001733357223 */ /* 0x080fe20000000014 */
[C---:B------:R-:W-:Y:S01]  /*acc0*/  FFMA R57, R47.reuse, R23, R22 ;  /* 0x000000172f397223 */ /* 0x040fe20000000016 */
[-C--:B------:R-:W-:Y:S01]  /*acd0*/  FFMA R62, R47, R63.reuse, R62 ;  /* 0x0000003f2f3e7223 */ /* 0x080fe2000000003e */
[----:B------:R-:W4:Y:S01]  /*ace0*/  LDS.128 R20, [R15.X4+UR5+0x5e0] ;  /* 0x0005e0050f147984 */ /* 0x000f220008004c00 */
[----:B------:R-:W-:Y:S01]  /*acf0*/  FFMA R113, R51, R63, R113 ;  /* 0x0000003f33717223 */ /* 0x000fe20000000071 */
[----:B------:R-:W-:-:S04]  /*ad00*/  ISETP.GE.AND P1, PT, R16, 0x4, PT ;  /* 0x000000041000780c */ /* 0x000fc80003f26270 */
[----:B------:R-:W-:Y:S01]  /*ad10*/  SEL R16, R16, RZ, !P1 ;  /* 0x000000ff10107207 */ /* 0x000fe20004800000 */
[C---:B-1----:R-:W-:Y:S01]  /*ad20*/  FFMA R28, R32.reuse, R36, R28 ;  /* 0x00000024201c7223 */ /* 0x042fe2000000001c */
[C---:B------:R-:W-:Y:S01]  /*ad30*/  FFMA R60, R32.reuse, R64, R60 ;  /* 0x00000040203c7223 */ /* 0x040fe2000000003c */
[----:B--2---:R-:W-:Y:S02]  /*ad40*/  FFMA R30, R32, R40, R29 ;  /* 0x00000028201e7223 */ /* 0x004fe4000000001d */
[C---:B------:R-:W-:Y:S01]  /*ad50*/  FFMA R31, R33.reuse, R37, R28 ;  /* 0x00000025211f7223 */ /* 0x040fe2000000001c */
[C---:B------:R-:W-:Y:S01]  /*ad60*/  FFMA R45, R33.reuse, R65, R60 ;  /* 0x00000041212d7223 */ /* 0x040fe2000000003c */
[----:B------:R-:W-:Y:S02]  /*ad70*/  FFMA R29, R33, R41, R30 ;  /* 0x00000029211d7223 */ /* 0x000fe4000000001e */
[C---:B------:R-:W-:Y:S01]  /*ad80*/  FFMA R28, R34.reuse, R38, R31 ;  /* 0x00000026221c7223 */ /* 0x040fe2000000001f */
[----:B------:R-:W-:Y:S01]  /*ad90*/  FFMA R44, R34, R66, R45 ;  /* 0x00000042222c7223 */ /* 0x000fe2000000002d */
[----:B---3--:R-:W-:Y:S01]  /*ada0*/  FFMA R32, R32, R68, R59 ;  /* 0x0000004420207223 */ /* 0x008fe2000000003b */
[----:B------:R-:W-:Y:S01]  /*adb0*/  FFMA R46, R34, R42, R29 ;  /* 0x0000002a222e7223 */ /* 0x000fe2000000001d */
[----:B------:R-:W-:Y:S01]  /*adc0*/  FFMA R45, R35, R39, R28 ;  /* 0x00000027232d7223 */ /* 0x000fe2000000001c */
[C---:B----4-:R-:W-:Y:S01]  /*add0*/  FFMA R48, R24.reuse, R68, R55 ;  /* 0x0000004418307223 */ /* 0x050fe20000000037 */
[----:B------:R-:W1:Y:S01]  /*ade0*/  LDS.128 R28, [R15.X4+UR5+0x7e0] ;  /* 0x0007e0050f1c7984 */ /* 0x000e620008004c00 */
[----:B------:R-:W-:Y:S01]  /*adf0*/  FFMA R33, R33, R69, R32 ;  /* 0x0000004521217223 */ /* 0x000fe20000000020 */
[----:B------:R-:W-:Y:S01]  /*ae00*/  FFMA R32, R24, R36, R119 ;  /* 0x0000002418207223 */ /* 0x000fe20000000077 */
[C---:B------:R-:W-:Y:S01]  /*ae10*/  FFMA R46, R35.reuse, R43, R46 ;  /* 0x0000002b232e7223 */ /* 0x040fe2000000002e */
[----:B------:R-:W-:Y:S01]  /*ae20*/  FFMA R44, R35, R67, R44 ;  /* 0x00000043232c7223 */ /* 0x000fe2000000002c */
[----:B------:R-:W-:Y:S01]  /*ae30*/  FFMA R34, R34, R70, R33 ;  /* 0x0000004622227223 */ /* 0x000fe20000000021 */
[C---:B------:R-:W-:Y:S01]  /*ae40*/  FFMA R49, R25.reuse, R37, R32 ;  /* 0x0000002519317223 */ /* 0x040fe20000000020 */
[----:B------:R-:W-:Y:S01]  /*ae50*/  FFMA R33, R25, R69, R48 ;  /* 0x0000004519217223 */ /* 0x000fe20000000030 */
        /* <DEDUP_REMOVED lines=29> */
[----:B------:R-:W-:Y:S01]  /*b030*/  LDS.128 R24, [R15.X4+UR5+0x1f0] ;  /* 0x0001f0050f187984 */ /* 0x000fe20008004c00 */
[----:B------:R-:W-:Y:S01]  /*b040*/  LEA R113, R16, R2, 0xf ;  /* 0x0000000210717211 */ /* 0x000fe200078e78ff */
        /* <DEDUP_REMOVED lines=11> */
[----:B------:R-:W-:Y:S01]  /*b100*/  IADD3 R64, P2, R75, UR6, RZ ;  /* 0x000000064b407c10 */ /* 0x000fe2000ff5e0ff */
[----:B------:R-:W-:Y:S01]  /*b110*/  FFMA R30, R30, R66, R29 ;  /* 0x000000421e1e7223 */ /* 0x000fe2000000001d */
[----:B------:R-:W-:Y:S01]  /*b120*/  LEA R69, R16, R0, 0xf ;  /* 0x0000000010457211 */ /* 0x000fe200078e78ff */
[C---:B------:R-:W-:Y:S01]  /*b130*/  FFMA R71, R31.reuse, R71, R70 ;  /* 0x000000471f477223 */ /* 0x040fe20000000046 */
[----:B------:R-:W-:Y:S01]  /*b140*/  IADD3.X R65, R74, UR7, RZ, P2, !PT ;  /* 0x000000074a417c10 */ /* 0x000fe200097fe4ff */
[C---:B------:R-:W-:Y:S01]  /*b150*/  FFMA R66, R31.reuse, R43, R42 ;  /* 0x0000002b1f427223 */ /* 0x040fe2000000002a */
[C---:B------:R-:W-:Y:S01]  /*b160*/  FFMA R68, R31.reuse, R39, R68 ;  /* 0x000000271f447223 */ /* 0x040fe20000000044 */
[----:B------:R-:W-:Y:S01]  /*b170*/  FFMA R67, R31, R67, R30 ;  /* 0x000000431f437223 */ /* 0x000fe2000000001e */
[----:B------:R-:W-:Y:S01]  /*b180*/  LDS.128 R20, [R15.X4+UR5+0x3f0] ;  /* 0x0003f0050f147984 */ /* 0x000fe20008004c00 */
[----:B------:R-:W-:-:S03]  /*b190*/  LEA R117, R16, R3, 0xf ;  /* 0x0000000310757211 */ /* 0x000fc600078e78ff */
[----:B------:R-:W1:Y:S04]  /*b1a0*/  LDS.128 R40, [R14+0x3f0] ;  /* 0x0003f0000e287984 */ /* 0x000e680000000c00 */
[----:B------:R-:W2:Y:S04]  /*b1b0*/  LDS.128 R32, [R14+0x5f0] ;  /* 0x0005f0000e207984 */ /* 0x000ea80000000c00 */
[----:B------:R-:W3:Y:S04]  /*b1c0*/  LDS.128 R28, [R14+0x1f0] ;  /* 0x0001f0000e1c7984 */ /* 0x000ee80000000c00 */
[----:B------:R4:W3:Y:S04]  /*b1d0*/  LDS.128 R36, [R14+0x7f0] ;  /* 0x0007f0000e247984 */ /* 0x0008e80000000c00 */
[----:B------:R-:W3:Y:S04]  /*b1e0*/  LDS.128 R56, [R15.X4+UR5+0x5f0] ;  /* 0x0005f0050f387984 */ /* 0x000ee80008004c00 */
[----:B------:R-:W3:Y:S01]  /*b1f0*/  LDS.128 R60, [R15.X4+UR5+0x7f0] ;  /* 0x0007f0050f3c7984 */ /* 0x000ee20008004c00 */
[----:B----4-:R-:W-:Y:S01]  /*b200*/  LEA R14, R16, 0x20000, 0xe ;  /* 0x00020000100e7811 */ /* 0x010fe200078e70ff */
[----:B------:R-:W-:-:S02]  /*b210*/  USHF.L.U32 UR5, UR4, 0xf, URZ ;  /* 0x0000000f04057899 */ /* 0x000fc4000800063f */
[----:B------:R-:W-:Y:S06]  /*b220*/  BAR.SYNC 0x0 ;  /* 0x0000000000007b1d */ /* 0x000fec0000000000 */
[----:B------:R-:W-:Y:S01]  /*b230*/  @!PT LDS RZ, [RZ] ;  /* 0x00000000fffff984 */ /* 0x000fe20000000800 */
[----:B------:R-:W-:Y:S01]  /*b240*/  @!PT LDS RZ, [RZ] ;  /* 0x00000000fffff984 */ /* 0x000fe20000000800 */
[----:B------:R-:W-:Y:S01]  /*b250*/  @!PT LDS RZ, [RZ] ;  /* 0x00000000fffff984 */ /* 0x000fe20000000800 */
[----:B------:R4:W-:Y:S01]  /*b260*/  LDGSTS.E.BYPASS.128 [R69], [R64.64], P0 ;  /* 0x0000000040457fae */ /* 0x0009e20008101c4a */
[-C--:B-1----:R-:W-:Y:S01]  /*b270*/  FFMA R45, R24, R40.reuse, R45 ;  /* 0x00000028182d7223 */ /* 0x082fe2000000002d */
[----:B------:R-:W-:Y:S01]  /*b280*/  FFMA R49, R20, R40, R49 ;  /* 0x0000002814317223 */ /* 0x000fe20000000031 */
[----:B----4-:R-:W-:Y:S02]  /*b290*/  IADD3 R64, P1, R77, UR6, RZ ;  /* 0x000000064d407c10 */ /* 0x010fe4000ff3e0ff */
[----:B------:R-:W-:Y:S01]  /*b2a0*/  LEA R69, R16, R4, 0xf ;  /* 0x0000000410457211 */ /* 0x000fe200078e78ff */
[-C--:B------:R-:W-:Y:S01]  /*b2b0*/  FFMA R45, R25, R41.reuse, R45 ;  /* 0x00000029192d7223 */ /* 0x080fe2000000002d */
[----:B------:R-:W-:Y:S01]  /*b2c0*/  IADD3.X R65, R76, UR7, RZ, P1, !PT ;  /* 0x000000074c417c10 */ /* 0x000fe20008ffe4ff */
[-C--:B------:R-:W-:Y:S01]  /*b2d0*/  FFMA R49, R21, R41.reuse, R49 ;  /* 0x0000002915317223 */ /* 0x080fe20000000031 */
[-C--:B--2---:R-:W-:Y:S01]  /*b2e0*/  FFMA R46, R24, R32.reuse, R46 ;  /* 0x00000020182e7223 */ /* 0x084fe2000000002e */
[----:B------:R-:W-:Y:S01]  /*b2f0*/  FFMA R50, R20, R32, R50 ;  /* 0x0000002014327223 */ /* 0x000fe20000000032 */
[-C--:B---3--:R-:W-:Y:S01]  /*b300*/  FFMA R44, R24, R28.reuse, R44 ;  /* 0x0000001c182c7223 */ /* 0x088fe2000000002c */
[----:B------:R1:W-:Y:S01]  /*b310*/  LDGSTS.E.BYPASS.128 [R113], [R64.64], P0 ;  /* 0x0000000040717fae */ /* 0x0003e20008101c4a */
[----:B------:R-:W-:Y:S01]  /*b320*/  FFMA R48, R20, R28, R48 ;  /* 0x0000001c14307223 */ /* 0x000fe20000000030 */
[-C--:B------:R-:W-:Y:S01]  /*b330*/  FFMA R24, R24, R36.reuse, R47 ;  /* 0x0000002418187223 */ /* 0x080fe2000000002f */
[----:B------:R-:W-:Y:S01]  /*b340*/  FFMA R20, R20, R36, R51 ;  /* 0x0000002414147223 */ /* 0x000fe20000000033 */
[C---:B------:R-:W-:Y:S01]  /*b350*/  FFMA R53, R56.reuse, R40, R53 ;  /* 0x0000002838357223 */ /* 0x040fe20000000035 */
[C---:B------:R-:W-:Y:S01]  /*b360*/  FFMA R54, R56.reuse, R32, R54 ;  /* 0x0000002038367223 */ /* 0x040fe20000000036 */
[C---:B------:R-:W-:Y:S01]  /*b370*/  FFMA R52, R56.reuse, R28, R52 ;  /* 0x0000001c38347223 */ /* 0x040fe20000000034 */
[----:B------:R-:W-:Y:S01]  /*b380*/  FFMA R56, R56, R36, R55 ;  /* 0x0000002438387223 */ /* 0x000fe20000000037 */
[----:B------:R-:W-:Y:S01]  /*b390*/  FFMA R68, R60, R40, R68 ;  /* 0x000000283c447223 */ /* 0x000fe20000000044 */
[-C--:B------:R-:W-:Y:S01]  /*b3a0*/  FFMA R53, R57, R41.reuse, R53 ;  /* 0x0000002939357223 */ /* 0x080fe20000000035 */
[-C--:B------:R-:W-:Y:S01]  /*b3b0*/  FFMA R40, R26, R42.reuse, R45 ;  /* 0x0000002a1a287223 */ /* 0x080fe2000000002d */
[----:B-1----:R-:W-:Y:S01]  /*b3c0*/  IADD3 R64, P1, R79, UR6, RZ ;  /* 0x000000064f407c10 */ /* 0x002fe2000ff3e0ff */
[----:B------:R-:W-:Y:S01]  /*b3d0*/  FFMA R41, R61, R41, R68 ;  /* 0x000000293d297223 */ /* 0x000fe20000000044 */
[----:B------:R-:W-:Y:S01]  /*b3e0*/  LEA R113, R16, R5, 0xf ;  /* 0x0000000510717211 */ /* 0x000fe200078e78ff */
[-C--:B------:R-:W-:Y:S01]  /*b3f0*/  FFMA R68, R22, R42.reuse, R49 ;  /* 0x0000002a16447223 */ /* 0x080fe20000000031 */
[----:B------:R-:W-:Y:S01]  /*b400*/  IADD3.X R65, R78, UR7, RZ, P1, !PT ;  /* 0x000000074e417c10 */ /* 0x000fe20008ffe4ff */
[-C--:B------:R-:W-:Y:S01]  /*b410*/  FFMA R70, R58, R42.reuse, R53 ;  /* 0x0000002a3a467223 */ /* 0x080fe20000000035 */
[----:B------:R-:W-:Y:S01]  /*b420*/  FFMA R42, R62, R42, R41 ;  /* 0x0000002a3e2a7223 */ /* 0x000fe20000000029 */
[C---:B------:R-:W-:Y:S01]  /*b430*/  FFMA R66, R60.reuse, R32, R66 ;  /* 0x000000203c427223 */ /* 0x040fe20000000042 */
[-C--:B------:R-:W-:Y:S01]  /*b440*/  FFMA R53, R27, R43.reuse, R40 ;  /* 0x0000002b1b357223 */ /* 0x080fe20000000028 */
[----:B------:R1:W-:Y:S01]  /*b450*/  LDGSTS.E.BYPASS.128 [R117], [R64.64], P0 ;  /* 0x0000000040757fae */ /* 0x0003e20008101c4a */
[-C--:B------:R-:W-:Y:S01]  /*b460*/  FFMA R49, R23, R43.reuse, R68 ;  /* 0x0000002b17317223 */ /* 0x080fe20000000044 */
[-C--:B------:R-:W-:Y:S01]  /*b470*/  FFMA R45, R59, R43.reuse, R70 ;  /* 0x0000002b3b2d7223 */ /* 0x080fe20000000046 */
[----:B------:R-:W-:Y:S01]  /*b480*/  FFMA R41, R63, R43, R42 ;  /* 0x0000002b3f297223 */ /* 0x000fe2000000002a */
[----:B------:R-:W-:Y:S01]  /*b490*/  FFMA R43, R25, R33, R46 ;  /* 0x00000021192b7223 */ /* 0x000fe2000000002e */
[C---:B------:R-:W-:Y:S01]  /*b4a0*/  FFMA R28, R60.reuse, R28, R67 ;  /* 0x0000001c3c1c7223 */ /* 0x040fe20000000043 */
[----:B------:R-:W-:Y:S01]  /*b4b0*/  FFMA R36, R60, R36, R71 ;  /* 0x000000243c247223 */ /* 0x000fe20000000047 */
[----:B-1----:R-:W-:-:S02]  /*b4c0*/  IADD3 R64, P1, R81, UR6, RZ ;  /* 0x0000000651407c10 */ /* 0x002fc4000ff3e0ff */
[----:B------:R-:W-:Y:S02]  /*b4d0*/  LEA R117, R16, R6, 0xf ;  /* 0x0000000610757211 */ /* 0x000fe400078e78ff */
[----:B------:R-:W-:-:S05]  /*b4e0*/  IADD3.X R65, R80, UR7, RZ, P1, !PT ;  /* 0x0000000750417c10 */ /* 0x000fca0008ffe4ff */
[----:B------:R1:W-:Y:S02]  /*b4f0*/  LDGSTS.E.BYPASS.128 [R69], [R64.64], P0 ;  /* 0x0000000040457fae */ /* 0x0003e40008101c4a */
[----:B-1----:R-:W-:Y:S02]  /*b500*/  IADD3 R64, P1, R83, UR6, RZ ;  /* 0x0000000653407c10 */ /* 0x002fe4000ff3e0ff */
        /* <DEDUP_REMOVED lines=40> */
[----:B------:R-:W-:Y:S02]  /*b790*/  IADD3 R113, R0, R14, RZ ;  /* 0x0000000e00717210 */ /* 0x000fe40007ffe0ff */
[----:B------:R-:W-:-:S05]  /*b7a0*/  IADD3.X R65, R102, UR7, RZ, P1, !PT ;  /* 0x0000000766417c10 */ /* 0x000fca0008ffe4ff */
[----:B------:R1:W-:Y:S02]  /*b7b0*/  LDGSTS.E.BYPASS.128 [R117], [R64.64], P0 ;  /* 0x0000000040757fae */ /* 0x0003e40008101c4a */
[----:B-1----:R-:W-:Y:S02]  /*b7c0*/  IADD3 R64, P1, R105, UR6, RZ ;  /* 0x0000000669407c10 */ /* 0x002fe4000ff3e0ff */
[----:B------:R-:W-:Y:S02]  /*b7d0*/  IADD3 R117, R3, R14, RZ ;  /* 0x0000000e03757210 */ /* 0x000fe40007ffe0ff */
[----:B------:R-:W-:-:S05]  /*b7e0*/  IADD3.X R65, R104, UR7, RZ, P1, !PT ;  /* 0x0000000768417c10 */ /* 0x000fca0008ffe4ff */
[----:B------:R1:W-:Y:S04]  /*b7f0*/  LDGSTS.E.BYPASS.128 [R69], [R64.64], P0 ;  /* 0x0000000040457fae */ /* 0x0003e80008101c4a */
[----:B------:R-:W0:Y:S01]  /*b800*/  LDGDEPBAR ;  /* 0x00000000000079af */ /* 0x000e220000000000 */
[----:B-1----:R-:W-:Y:S02]  /*b810*/  IADD3 R64, P1, R107, UR6, RZ ;  /* 0x000000066b407c10 */ /* 0x002fe4000ff3e0ff */
[----:B------:R-:W-:Y:S02]  /*b820*/  IADD3 R69, R2, R14, RZ ;  /* 0x0000000e02457210 */ /* 0x000fe40007ffe0ff */
        /* <DEDUP_REMOVED lines=18> */
[----:B-1----:R-:W-:Y:S01]  /*b950*/  IADD3 R64, P1, R120, UR6, RZ ;  /* 0x0000000678407c10 */ /* 0x002fe2000ff3e0ff */
[----:B------:R-:W-:Y:S01]  /*b960*/  FFMA R69, R57, R33, R54 ;  /* 0x0000002139457223 */ /* 0x000fe20000000036 */
[-C--:B------:R-:W-:Y:S01]  /*b970*/  FFMA R54, R26, R34.reuse, R43 ;  /* 0x000000221a367223 */ /* 0x080fe2000000002b */
[----:B------:R-:W-:Y:S01]  /*b980*/  FFMA R43, R21, R29, R48 ;  /* 0x0000001d152b7223 */ /* 0x000fe20000000030 */
[----:B------:R-:W-:Y:S01]  /*b990*/  IADD3.X R65, R118, UR7, RZ, P1, !PT ;  /* 0x0000000776417c10 */ /* 0x000fe20008ffe4ff */
[----:B------:R-:W-:Y:S01]  /*b9a0*/  FFMA R46, R58, R34, R69 ;  /* 0x000000223a2e7223 */ /* 0x000fe20000000045 */
[----:B------:R-:W-:Y:S01]  /*b9b0*/  IADD3 R69, R8, R14, RZ ;  /* 0x0000000e08457210 */ /* 0x000fe20007ffe0ff */
[-C--:B------:R-:W-:Y:S01]  /*b9c0*/  FFMA R54, R27, R35.reuse, R54 ;  /* 0x000000231b367223 */ /* 0x080fe20000000036 */
[----:B------:R-:W-:Y:S01]  /*b9d0*/  FFMA R48, R22, R30, R43 ;  /* 0x0000001e16307223 */ /* 0x000fe2000000002b */
[----:B------:R1:W-:Y:S01]  /*b9e0*/  LDGSTS.E.BYPASS.128 [R117], [R64.64], P0 ;  /* 0x0000000040757fae */ /* 0x0003e20008101c4a */
[----:B------:R-:W-:-:S02]  /*b9f0*/  FFMA R46, R59, R35, R46 ;  /* 0x000000233b2e7223 */ /* 0x000fc4000000002e */
[----:B------:R-:W-:Y:S01]  /*ba00*/  FFMA R48, R23, R31, R48 ;  /* 0x0000001f17307223 */ /* 0x000fe20000000030 */
[----:B-1----:R-:W-:-:S04]  /*ba10*/  IADD3 R64, P1, R122, UR6, RZ ;  /* 0x000000067a407c10 */ /* 0x002fc8000ff3e0ff */
[----:B------:R-:W-:Y:S02]  /*ba20*/  IADD3.X R65, R121, UR7, RZ, P1, !PT ;  /* 0x0000000779417c10 */ /* 0x000fe40008ffe4ff */
[----:B------:R-:W-:Y:S01]  /*ba30*/  IADD3 R32, P1, R124, UR6, RZ ;  /* 0x000000067c207c10 */ /* 0x000fe2000ff3e0ff */
[----:B------:R-:W-:Y:S02]  /*ba40*/  UIADD3 UR6, UP1, UR6, 0x200, URZ ;  /* 0x0000020006067890 */ /* 0x000fe4000ff3e03f */
[----:B------:R1:W-:Y:S02]  /*ba50*/  LDGSTS.E.BYPASS.128 [R113], [R64.64], P0 ;  /* 0x0000000040717fae */ /* 0x0003e40008101c4a */
[-C--:B-1----:R-:W-:Y:S01]  /*ba60*/  FFMA R65, R21, R33.reuse, R50 ;  /* 0x0000002115417223 */ /* 0x082fe20000000032 */
[----:B------:R-:W-:Y:S01]  /*ba70*/  FFMA R33, R61, R33, R66 ;  /* 0x000000213d217223 */ /* 0x000fe20000000042 */
[----:B------:R-:W-:Y:S02]  /*ba80*/  FFMA R21, R21, R37, R20 ;  /* 0x0000002515157223 */ /* 0x000fe40000000014 */
[-C--:B------:R-:W-:Y:S01]  /*ba90*/  FFMA R50, R22, R34.reuse, R65 ;  /* 0x0000002216327223 */ /* 0x080fe20000000041 */
[----:B------:R-:W-:Y:S01]  /*baa0*/  FFMA R34, R62, R34, R33 ;  /* 0x000000223e227223 */ /* 0x000fe20000000021 */
[----:B------:R-:W-:Y:S01]  /*bab0*/  IADD3.X R33, R123, UR7, RZ, P1, !PT ;  /* 0x000000077b217c10 */ /* 0x000fe20008ffe4ff */
[----:B------:R-:W-:Y:S01]  /*bac0*/  FFMA R65, R57, R29, R52 ;  /* 0x0000001d39417223 */ /* 0x000fe20000000034 */
[-C--:B------:R-:W-:Y:S01]  /*bad0*/  FFMA R50, R23, R35.reuse, R50 ;  /* 0x0000002317327223 */ /* 0x080fe20000000032 */
[----:B------:R-:W-:Y:S01]  /*bae0*/  FFMA R42, R63, R35, R34 ;  /* 0x000000233f2a7223 */ /* 0x000fe20000000022 */
[----:B------:R-:W-:Y:S01]  /*baf0*/  FFMA R35, R25, R29, R44 ;  /* 0x0000001d19237223 */ /* 0x000fe2000000002c */
[----:B------:R1:W-:Y:S01]  /*bb00*/  LDGSTS.E.BYPASS.128 [R69], [R32.64], P0 ;  /* 0x0000000020457fae */ /* 0x0003e20008101c4a */
[----:B------:R-:W-:Y:S01]  /*bb10*/  ISETP.GE.U32.AND P0, PT, R17, 0x1b8, PT ;  /* 0x000001b81100780c */ /* 0x000fe20003f06070 */
[-C--:B------:R-:W-:Y:S01]  /*bb20*/  FFMA R25, R25, R37.reuse, R24 ;  /* 0x0000002519197223 */ /* 0x080fe20000000018 */
[----:B------:R-:W-:Y:S01]  /*bb30*/  FFMA R57, R57, R37, R56 ;  /* 0x0000002539397223 */ /* 0x000fe20000000038 */
[----:B------:R-:W0:Y:S01]  /*bb40*/  LDGDEPBAR ;  /* 0x00000000000079af */ /* 0x000e220000000000 */
[C---:B------:R-:W-:Y:S01]  /*bb50*/  FFMA R29, R61.reuse, R29, R28 ;  /* 0x0000001d3d1d7223 */ /* 0x040fe2000000001c */
[----:B------:R-:W-:Y:S01]  /*bb60*/  FFMA R37, R61, R37, R36 ;  /* 0x000000253d257223 */ /* 0x000fe20000000024 */
[-C--:B------:R-:W-:Y:S01]  /*bb70*/  FFMA R52, R26, R30.reuse, R35 ;  /* 0x0000001e1a347223 */ /* 0x080fe20000000023 */
[----:B------:R-:W-:Y:S01]  /*bb80*/  FFMA R44, R58, R30, R65 ;  /* 0x0000001e3a2c7223 */ /* 0x000fe20000000041 */
[-C--:B------:R-:W-:Y:S01]  /*bb90*/  FFMA R26, R26, R38.reuse, R25 ;  /* 0x000000261a1a7223 */ /* 0x080fe20000000019 */
[-C--:B------:R-:W-:Y:S01]  /*bba0*/  FFMA R22, R22, R38.reuse, R21 ;  /* 0x0000002616167223 */ /* 0x080fe20000000015 */
[----:B------:R-:W-:Y:S01]  /*bbb0*/  FFMA R58, R58, R38, R57 ;  /* 0x000000263a3a7223 */ /* 0x000fe20000000039 */
[C---:B------:R-:W-:Y:S01]  /*bbc0*/  FFMA R30, R62.reuse, R30, R29 ;  /* 0x0000001e3e1e7223 */ /* 0x040fe2000000001d */
[----:B------:R-:W-:Y:S01]  /*bbd0*/  FFMA R38, R62, R38, R37 ;  /* 0x000000263e267223 */ /* 0x000fe20000000025 */
[----:B------:R-:W-:Y:S01]  /*bbe0*/  UIADD3.X UR7, URZ, UR7, URZ, UP1, !UPT ;  /* 0x000000073f077290 */ /* 0x000fe20008ffe43f */
[-C--:B------:R-:W-:Y:S01]  /*bbf0*/  FFMA R52, R27, R31.reuse, R52 ;  /* 0x0000001f1b347223 */ /* 0x080fe20000000034 */
[-C--:B------:R-:W-:Y:S01]  /*bc00*/  FFMA R44, R59, R31.reuse, R44 ;  /* 0x0000001f3b2c7223 */ /* 0x080fe2000000002c */
[----:B------:R-:W-:Y:S01]  /*bc10*/  FFMA R40, R63, R31, R30 ;  /* 0x0000001f3f287223 */ /* 0x000fe2000000001e */
[-C--:B------:R-:W-:Y:S01]  /*bc20*/  FFMA R55, R27, R39.reuse, R26 ;  /* 0x000000271b377223 */ /* 0x080fe2000000001a */
[-C--:B------:R-:W-:Y:S01]  /*bc30*/  FFMA R51, R23, R39.reuse, R22 ;  /* 0x0000002717337223 */ /* 0x080fe20000000016 */
[-C--:B------:R-:W-:Y:S01]  /*bc40*/  FFMA R47, R59, R39.reuse, R58 ;  /* 0x000000273b2f7223 */ /* 0x080fe2000000003a */
[----:B------:R-:W-:Y:S01]  /*bc50*/  FFMA R43, R63, R39, R38 ;  /* 0x000000273f2b7223 */ /* 0x000fe20000000026 */
[----:B------:R-:W-:-:S04]  /*bc60*/  DEPBAR.LE SB0, 0x6 ;  /* 0x000081800000791a */ /* 0x000fc80000000000 */
[----:B------:R-:W-:Y:S06]  /*bc70*/  BAR.SYNC 0x0 ;  /* 0x0000000000007b1d */ /* 0x000fec0000000000 */
[----:B-1----:R-:W-:Y:S01]  /*bc80*/  @P0 CALL.REL.NOINC `(.L_x_0) ;  /* 0x0000001000000944 */ /* 0x002fe20003c00000 */
[----:B------:R-:W-:Y:S05]  /*bc90*/  BRA `(.L_x_1) ;  /* 0xffff67c000007947 */ /* 0x000fea000383ffff */
.L_x_0:
[----:B------:R-:W1:Y:S01]  /*bca0*/  S2R R2, SR_TID.X ;  /* 0x0000000000027919 */ /* 0x000e620000002100 */
[----:B------:R-:W-:-:S04]  /*bcb0*/  DEPBAR.LE SB0, 0x0 ;  /* 0x000080000000791a */ /* 0x000fc80000000000 */
[----:B------:R-:W2:Y:S01]  /*bcc0*/  S2R R119, SR_TID.X ;  /* 0x0000000000777919 */ /* 0x000ea20000002100 */
[----:B------:R-:W-:Y:S02]  /*bcd0*/  LOP3.LUT R8, R125, 0x30, RZ, 0xfc, !PT ;  /* 0x000000307d087812 */ /* 0x000fe400078efcff */
[----:B------:R-:W-:Y:S02]  /*bce0*/  MOV R11, 0x4 ;  /* 0x00000004000b7802 */ /* 0x000fe40000000f00 */
[----:B-1----:R-:W-:Y:S02]  /*bcf0*/  SHF.R.U32.HI R9, RZ, 0x3, R2 ;  /* 0x00000003ff097819 */ /* 0x002fe40000011602 */
[----:B------:R-:W-:Y:S02]  /*bd00*/  SHF.L.U32 R2, R2, 0x2, RZ ;  /* 0x0000000202027819 */ /* 0x000fe400000006ff */
[----:B------:R-:W-:Y:S02]  /*bd10*/  SGXT.U32 R9, R9, 0x4 ;  /* 0x000000040909781a */ /* 0x000fe40000000000 */
[----:B--2---:R-:W-:-:S02]  /*bd20*/  SHF.L.U32 R119, R119, 0x2, RZ ;  /* 0x0000000277777819 */ /* 0x004fc400000006ff */
[----:B------:R-:W-:Y:S02]  /*bd30*/  LOP3.LUT R73, R73, 0x1c, R2, 0xf8, !PT ;  /* 0x0000001c49497812 */ /* 0x000fe400078ef802 */
[----:B------:R-:W-:Y:S01]  /*bd40*/  LOP3.LUT R119, R119, 0x1c, RZ, 0xc0, !PT ;  /* 0x0000001c77777812 */ /* 0x000fe200078ec0ff */
[----:B------:R-:W-:Y:S06]  /*bd50*/  BAR.SYNC 0x0 ;  /* 0x0000000000007b1d */ /* 0x000fec0000000000 */
[----:B------:R-:W-:Y:S01]  /*bd60*/  IMAD R3, R9, 0x90, R119 ;  /* 0x0000009009037824 */ /* 0x000fe200078e0277 */
[----:B------:R-:W-:-:S02]  /*bd70*/  ISETP.GE.AND P0, PT, R73, 0x100, PT ;  /* 0x000001004900780c */ /* 0x000fc40003f06270 */
[----:B------:R-:W-:Y:S02]  /*bd80*/  LOP3.LUT R2, R125, 0x20, RZ, 0xfc, !PT ;  /* 0x000000207d027812 */ /* 0x000fe400078efcff */
[----:B------:R-:W-:Y:S01]  /*bd90*/  SHF.L.U32 R0, R3, 0x2, RZ ;  /* 0x0000000203007819 */ /* 0x000fe200000006ff */
[----:B------:R-:W-:Y:S01]  /*bda0*/  STS.128 [R3.X4], R52 ;  /* 0x0000003403007388 */ /* 0x000fe20000004c00 */
[----:B------:R-:W-:Y:S02]  /*bdb0*/  ISETP.LT.AND P1, PT, R125, c[0x0][0x178], !P0 ;  /* 0x00005e007d007a0c */ /* 0x000fe40004721270 */
[C---:B------:R-:W-:Y:S01]  /*bdc0*/  ISETP.LT.AND P3, PT, R2.reuse, c[0x0][0x178], !P0 ;  /* 0x00005e0002007a0c */ /* 0x040fe20004761270 */
[----:B------:R-:W-:Y:S01]  /*bdd0*/  IMAD R9, R9, -0x1b0, R0 ;  /* 0xfffffe5009097824 */ /* 0x000fe200078e0200 */
[----:B------:R-:W-:Y:S01]  /*bde0*/  STS.128 [R3.X4+0x90], R48 ;  /* 0x0000903003007388 */ /* 0x000fe20000004c00 */
[----:B------:R-:W-:Y:S02]  /*bdf0*/  LOP3.LUT R0, R125, 0x10, RZ, 0xfc, !PT ;  /* 0x000000107d007812 */ /* 0x000fe400078efcff */
[----:B------:R-:W-:Y:S01]  /*be00*/  LEA R6, R2, R73, 0x8 ;  /* 0x0000004902067211 */ /* 0x000fe200078e40ff */
[----:B------:R-:W-:Y:S01]  /*be10*/  STS.128 [R3.X4+0x120], R44 ;  /* 0x0001202c03007388 */ /* 0x000fe20000004c00 */
[----:B------:R-:W-:-:S02]  /*be20*/  ISETP.LT.AND P2, PT, R0, c[0x0][0x178], !P0 ;  /* 0x00005e0000007a0c */ /* 0x000fc40004741270 */
[----:B------:R-:W-:Y:S01]  /*be30*/  ISETP.LT.AND P0, PT, R8, c[0x0][0x178], !P0 ;  /* 0x00005e0008007a0c */ /* 0x000fe20004701270 */
[----:B------:R-:W-:Y:S01]  /*be40*/  STS.128 [R3.X4+0x1b0], R40 ;  /* 0x0001b02803007388 */ /* 0x000fe20000004c00 */
[----:B------:R-:W-:Y:S01]  /*be50*/  LEA R4, R0, R73, 0x8 ;  /* 0x0000004900047211 */ /* 0x000fe200078e40ff */
[-C--:B------:R-:W-:Y:S02]  /*be60*/  IMAD.WIDE R6, R6, R11.reuse, c[0x0][0x170] ;  /* 0x00005c0006067625 */ /* 0x080fe400078e020b */
[----:B------:R-:W-:Y:S06]  /*be70*/  BAR.SYNC 0x0 ;  /* 0x0000000000007b1d */ /* 0x000fec0000000000 */
[----:B------:R-:W1:Y:S01]  /*be80*/  LDS.128 R20, [R9] ;  /* 0x0000000009147984 */ /* 0x000e620000000c00 */
[----:B------:R-:W-:-:S03]  /*be90*/  IMAD.WIDE R4, R4, R11, c[0x0][0x170] ;  /* 0x00005c0004047625 */ /* 0x000fc600078e020b */
[----:B------:R-:W2:Y:S01]  /*bea0*/  LDS.128 R12, [R9+0x900] ;  /* 0x00090000090c7984 */ /* 0x000ea20000000c00 */
[----:B------:R-:W-:-:S03]  /*beb0*/  LEA R3, R125, R73, 0x8 ;  /* 0x000000497d037211 */ /* 0x000fc600078e40ff */
[----:B------:R-:W3:Y:S02]  /*bec0*/  LDS.128 R16, [R9+0x1200] ;  /* 0x0012000009107984 */ /* 0x000ee40000000c00 */
[----:B------:R-:W-:-:S05]  /*bed0*/  IMAD.WIDE R2, R3, R11, c[0x0][0x170] ;  /* 0x00005c0003027625 */ /* 0x000fca00078e020b */
[----:B-1----:R1:W-:Y:S04]  /*bee0*/  @P1 STG.E.128 [R2.64], R20 ;  /* 0x0000001402001986 */ /* 0x0023e8000c101d0a */
[----:B--2---:R1:W-:Y:S04]  /*bef0*/  @P2 STG.E.128 [R4.64], R12 ;  /* 0x0000000c04002986 */ /* 0x0043e8000c101d0a */
[----:B---3--:R1:W-:Y:S01]  /*bf00*/  @P3 STG.E.128 [R6.64], R16 ;  /* 0x0000001006003986 */ /* 0x0083e2000c101d0a */
[----:B------:R-:W-:Y:S05]  /*bf10*/  @!P0 EXIT ;  /* 0x000000000000894d */ /* 0x000fea0003800000 */
[----:B-1----:R-:W1:Y:S01]  /*bf20*/  LDS.128 R4, [R9+0x1b00] ;  /* 0x001b000009047984 */ /* 0x002e620000000c00 */
[----:B------:R-:W-:-:S05]  /*bf30*/  LEA R2, R8, R73, 0x8 ;  /* 0x0000004908027211 */ /* 0x000fca00078e40ff */
[----:B------:R-:W-:-:S05]  /*bf40*/  IMAD.WIDE R2, R2, R11, c[0x0][0x170] ;  /* 0x00005c0002027625 */ /* 0x000fca00078e020b */
[----:B-1----:R-:W-:Y:S01]  /*bf50*/  STG.E.128 [R2.64], R4 ;  /* 0x0000000402007986 */ /* 0x002fe2000c101d0a */
[----:B------:R-:W-:Y:S05]  /*bf60*/  EXIT ;  /* 0x000000000000794d */ /* 0x000fea0003800000 */
.L_x_2:
[----:B------:R-:W-:-:S00]  /*bf70*/  BRA `(.L_x_2) ;  /* 0xfffffff000007947 */ /* 0x000fc0000383ffff */
[----:B------:R-:W-:-:S00]  /*bf80*/  NOP ;  /* 0x0000000000007918 */ /* 0x000fc00000000000 */
[----:B------:R-:W-:-:S00]  /*bf90*/  NOP ;  /* 0x0000000000007918 */ /* 0x000fc00000000000 */
[----:B------:R-:W-:-:S00]  /*bfa0*/  NOP ;  /* 0x0000000000007918 */ /* 0x000fc00000000000 */
[----:B------:R-:W-:-:S00]  /*bfb0*/  NOP ;  /* 0x0000000000007918 */ /* 0x000fc00000000000 */
[----:B------:R-:W-:-:S00]  /*bfc0*/  NOP ;  /* 0x0000000000007918 */ /* 0x000fc00000000000 */
[----:B------:R-:W-:-:S00]  /*bfd0*/  NOP ;  /* 0x0000000000007918 */ /* 0x000fc00000000000 */
[----:B------:R-:W-:-:S00]  /*bfe0*/  NOP ;  /* 0x0000000000007918 */ /* 0x000fc00000000000 */
[----:B------:R-:W-:-:S00]  /*bff0*/  NOP ;  /* 0x0000000000007918 */ /* 0x000fc00000000000 */
.L_x_3:


//--------------------- .nv.shared.triton_mm      --------------------------
	.section	.nv.shared.triton_mm,"aw",@nobits
	.align	16
